//
// Generated by NVIDIA NVVM Compiler
//
// Compiler Build ID: CL-36424714
// Cuda compilation tools, release 13.0, V13.0.88
// Based on NVVM 20.0.0
//

.version 9.0
.target sm_100
.address_size 64

	// .globl	_Z14max_idx_kernelPfiiiPiS0_S0_S_S_S_S_S_
.global .align 4 .b8 blk_vals[516];
.global .align 4 .b8 blk_idxs[516];
.global .align 4 .u32 blk_numX;
.global .align 4 .u32 blk_numY;
.global .align 4 .u32 blk_numZ;
// _ZZ14max_idx_kernelPfiiiPiS0_S0_S_S_S_S_S_E4vals has been demoted
// _ZZ14max_idx_kernelPfiiiPiS0_S0_S_S_S_S_S_E4idxs has been demoted
// _ZZ14max_idx_kernelPfiiiPiS0_S0_S_S_S_S_S_E10last_block has been demoted

.visible .entry _Z14max_idx_kernelPfiiiPiS0_S0_S_S_S_S_S_(
	.param .u64 .ptr .align 1 _Z14max_idx_kernelPfiiiPiS0_S0_S_S_S_S_S__param_0,
	.param .u32 _Z14max_idx_kernelPfiiiPiS0_S0_S_S_S_S_S__param_1,
	.param .u32 _Z14max_idx_kernelPfiiiPiS0_S0_S_S_S_S_S__param_2,
	.param .u32 _Z14max_idx_kernelPfiiiPiS0_S0_S_S_S_S_S__param_3,
	.param .u64 .ptr .align 1 _Z14max_idx_kernelPfiiiPiS0_S0_S_S_S_S_S__param_4,
	.param .u64 .ptr .align 1 _Z14max_idx_kernelPfiiiPiS0_S0_S_S_S_S_S__param_5,
	.param .u64 .ptr .align 1 _Z14max_idx_kernelPfiiiPiS0_S0_S_S_S_S_S__param_6,
	.param .u64 .ptr .align 1 _Z14max_idx_kernelPfiiiPiS0_S0_S_S_S_S_S__param_7,
	.param .u64 .ptr .align 1 _Z14max_idx_kernelPfiiiPiS0_S0_S_S_S_S_S__param_8,
	.param .u64 .ptr .align 1 _Z14max_idx_kernelPfiiiPiS0_S0_S_S_S_S_S__param_9,
	.param .u64 .ptr .align 1 _Z14max_idx_kernelPfiiiPiS0_S0_S_S_S_S_S__param_10,
	.param .u64 .ptr .align 1 _Z14max_idx_kernelPfiiiPiS0_S0_S_S_S_S_S__param_11
)
{
	.reg .pred 	%p<73>;
	.reg .b32 	%r<342>;
	.reg .b32 	%f<212>;
	.reg .b64 	%rd<98>;
	// demoted variable
	.shared .align 4 .b8 _ZZ14max_idx_kernelPfiiiPiS0_S0_S_S_S_S_S_E4vals[128];
	// demoted variable
	.shared .align 4 .b8 _ZZ14max_idx_kernelPfiiiPiS0_S0_S_S_S_S_S_E4idxs[384];
	// demoted variable
	.shared .align 4 .u32 _ZZ14max_idx_kernelPfiiiPiS0_S0_S_S_S_S_S_E10last_block;
	ld.param.u64 	%rd18, [_Z14max_idx_kernelPfiiiPiS0_S0_S_S_S_S_S__param_0];
	ld.param.u32 	%r122, [_Z14max_idx_kernelPfiiiPiS0_S0_S_S_S_S_S__param_1];
	ld.param.u32 	%r123, [_Z14max_idx_kernelPfiiiPiS0_S0_S_S_S_S_S__param_2];
	ld.param.u32 	%r125, [_Z14max_idx_kernelPfiiiPiS0_S0_S_S_S_S_S__param_3];
	ld.param.u64 	%rd11, [_Z14max_idx_kernelPfiiiPiS0_S0_S_S_S_S_S__param_4];
	ld.param.u64 	%rd12, [_Z14max_idx_kernelPfiiiPiS0_S0_S_S_S_S_S__param_5];
	ld.param.u64 	%rd14, [_Z14max_idx_kernelPfiiiPiS0_S0_S_S_S_S_S__param_7];
	ld.param.u64 	%rd15, [_Z14max_idx_kernelPfiiiPiS0_S0_S_S_S_S_S__param_8];
	ld.param.u64 	%rd16, [_Z14max_idx_kernelPfiiiPiS0_S0_S_S_S_S_S__param_9];
	ld.param.u64 	%rd17, [_Z14max_idx_kernelPfiiiPiS0_S0_S_S_S_S_S__param_10];
	ld.param.u64 	%rd19, [_Z14max_idx_kernelPfiiiPiS0_S0_S_S_S_S_S__param_11];
	cvta.to.global.u64 	%rd1, %rd19;
	cvta.to.global.u64 	%rd2, %rd18;
	mul.lo.s32 	%r1, %r123, %r122;
	mul.lo.s32 	%r2, %r1, %r125;
	mov.u32 	%r3, %tid.x;
	mov.u32 	%r4, %ntid.x;
	mov.u32 	%r5, %ctaid.x;
	mov.u32 	%r6, %tid.y;
	mov.u32 	%r7, %ntid.y;
	mov.u32 	%r8, %ctaid.y;
	mov.u32 	%r9, %tid.z;
	mov.u32 	%r10, %ntid.z;
	mov.u32 	%r11, %ctaid.z;
	add.s32 	%r126, %r6, %r3;
	add.s32 	%r12, %r126, %r9;
	mad.lo.s32 	%r127, %r4, %r5, %r12;
	mad.lo.s32 	%r128, %r7, %r8, %r127;
	mad.lo.s32 	%r296, %r10, %r11, %r128;
	mov.b32 	%r129, 0;
	st.volatile.shared.u32 	[_ZZ14max_idx_kernelPfiiiPiS0_S0_S_S_S_S_S_E10last_block], %r129;
	setp.ge.s32 	%p1, %r296, %r2;
	mov.b32 	%r295, -1;
	mov.f32 	%f196, 0fBF800000;
	@%p1 bra 	$L__BB0_3;
	mov.u32 	%r131, %nctaid.x;
	mul.lo.s32 	%r14, %r4, %r131;
	mov.f32 	%f196, 0fBF800000;
	mov.b32 	%r295, -1;
$L__BB0_2:
	mul.wide.s32 	%rd20, %r296, 4;
	add.s64 	%rd21, %rd2, %rd20;
	ld.global.f32 	%f33, [%rd21];
	abs.f32 	%f34, %f33;
	abs.f32 	%f35, %f196;
	setp.gt.f32 	%p2, %f34, %f35;
	selp.f32 	%f196, %f33, %f196, %p2;
	selp.b32 	%r295, %r296, %r295, %p2;
	add.s32 	%r296, %r296, %r14;
	setp.lt.s32 	%p3, %r296, %r2;
	@%p3 bra 	$L__BB0_2;
$L__BB0_3:
	setp.ge.s32 	%p4, %r296, %r2;
	@%p4 bra 	$L__BB0_6;
	mov.u32 	%r132, %nctaid.y;
	mul.lo.s32 	%r17, %r7, %r132;
$L__BB0_5:
	mul.wide.s32 	%rd22, %r296, 4;
	add.s64 	%rd23, %rd2, %rd22;
	ld.global.f32 	%f36, [%rd23];
	abs.f32 	%f37, %f36;
	abs.f32 	%f38, %f196;
	setp.gt.f32 	%p5, %f37, %f38;
	selp.f32 	%f196, %f36, %f196, %p5;
	selp.b32 	%r295, %r296, %r295, %p5;
	add.s32 	%r296, %r296, %r17;
	setp.lt.s32 	%p6, %r296, %r2;
	@%p6 bra 	$L__BB0_5;
$L__BB0_6:
	setp.ge.s32 	%p7, %r296, %r2;
	@%p7 bra 	$L__BB0_9;
	mov.u32 	%r133, %nctaid.z;
	mul.lo.s32 	%r24, %r10, %r133;
$L__BB0_8:
	mul.wide.s32 	%rd24, %r296, 4;
	add.s64 	%rd25, %rd2, %rd24;
	ld.global.f32 	%f39, [%rd25];
	abs.f32 	%f40, %f39;
	abs.f32 	%f41, %f196;
	setp.gt.f32 	%p8, %f40, %f41;
	selp.f32 	%f196, %f39, %f196, %p8;
	selp.b32 	%r295, %r296, %r295, %p8;
	add.s32 	%r296, %r296, %r24;
	setp.lt.s32 	%p9, %r296, %r2;
	@%p9 bra 	$L__BB0_8;
$L__BB0_9:
	div.s32 	%r134, %r295, %r122;
	mul.lo.s32 	%r135, %r134, %r122;
	sub.s32 	%r136, %r295, %r135;
	rem.s32 	%r137, %r134, %r123;
	div.s32 	%r138, %r295, %r1;
	shl.b32 	%r139, %r12, 2;
	mov.u32 	%r140, _ZZ14max_idx_kernelPfiiiPiS0_S0_S_S_S_S_S_E4vals;
	add.s32 	%r34, %r140, %r139;
	st.volatile.shared.f32 	[%r34], %f196;
	mov.u32 	%r141, _ZZ14max_idx_kernelPfiiiPiS0_S0_S_S_S_S_S_E4idxs;
	mad.lo.s32 	%r35, %r12, 12, %r141;
	st.volatile.shared.u32 	[%r35], %r136;
	st.volatile.shared.u32 	[%r35+4], %r137;
	st.volatile.shared.u32 	[%r35+8], %r138;
	bar.sync 	0;
	setp.gt.u32 	%p10, %r3, 15;
	@%p10 bra 	$L__BB0_12;
	ld.volatile.shared.f32 	%f42, [%r34];
	abs.f32 	%f43, %f42;
	ld.volatile.shared.f32 	%f44, [%r34+64];
	abs.f32 	%f45, %f44;
	setp.geu.f32 	%p11, %f43, %f45;
	@%p11 bra 	$L__BB0_12;
	ld.volatile.shared.f32 	%f46, [%r34+64];
	st.volatile.shared.f32 	[%r34], %f46;
	ld.volatile.shared.u32 	%r142, [%r35+192];
	st.volatile.shared.u32 	[%r35], %r142;
	ld.volatile.shared.u32 	%r143, [%r35+196];
	st.volatile.shared.u32 	[%r35+4], %r143;
	ld.volatile.shared.u32 	%r144, [%r35+200];
	st.volatile.shared.u32 	[%r35+8], %r144;
$L__BB0_12:
	bar.sync 	0;
	setp.gt.u32 	%p12, %r3, 7;
	@%p12 bra 	$L__BB0_15;
	ld.volatile.shared.f32 	%f47, [%r34];
	abs.f32 	%f48, %f47;
	ld.volatile.shared.f32 	%f49, [%r34+32];
	abs.f32 	%f50, %f49;
	setp.geu.f32 	%p13, %f48, %f50;
	@%p13 bra 	$L__BB0_15;
	ld.volatile.shared.f32 	%f51, [%r34+32];
	st.volatile.shared.f32 	[%r34], %f51;
	ld.volatile.shared.u32 	%r145, [%r35+96];
	st.volatile.shared.u32 	[%r35], %r145;
	ld.volatile.shared.u32 	%r146, [%r35+100];
	st.volatile.shared.u32 	[%r35+4], %r146;
	ld.volatile.shared.u32 	%r147, [%r35+104];
	st.volatile.shared.u32 	[%r35+8], %r147;
$L__BB0_15:
	bar.sync 	0;
	setp.gt.u32 	%p14, %r3, 3;
	@%p14 bra 	$L__BB0_18;
	ld.volatile.shared.f32 	%f52, [%r34];
	abs.f32 	%f53, %f52;
	ld.volatile.shared.f32 	%f54, [%r34+16];
	abs.f32 	%f55, %f54;
	setp.geu.f32 	%p15, %f53, %f55;
	@%p15 bra 	$L__BB0_18;
	ld.volatile.shared.f32 	%f56, [%r34+16];
	st.volatile.shared.f32 	[%r34], %f56;
	ld.volatile.shared.u32 	%r148, [%r35+48];
	st.volatile.shared.u32 	[%r35], %r148;
	ld.volatile.shared.u32 	%r149, [%r35+52];
	st.volatile.shared.u32 	[%r35+4], %r149;
	ld.volatile.shared.u32 	%r150, [%r35+56];
	st.volatile.shared.u32 	[%r35+8], %r150;
$L__BB0_18:
	bar.sync 	0;
	setp.gt.u32 	%p16, %r3, 1;
	@%p16 bra 	$L__BB0_21;
	ld.volatile.shared.f32 	%f57, [%r34];
	abs.f32 	%f58, %f57;
	ld.volatile.shared.f32 	%f59, [%r34+8];
	abs.f32 	%f60, %f59;
	setp.geu.f32 	%p17, %f58, %f60;
	@%p17 bra 	$L__BB0_21;
	ld.volatile.shared.f32 	%f61, [%r34+8];
	st.volatile.shared.f32 	[%r34], %f61;
	ld.volatile.shared.u32 	%r151, [%r35+24];
	st.volatile.shared.u32 	[%r35], %r151;
	ld.volatile.shared.u32 	%r152, [%r35+28];
	st.volatile.shared.u32 	[%r35+4], %r152;
	ld.volatile.shared.u32 	%r153, [%r35+32];
	st.volatile.shared.u32 	[%r35+8], %r153;
$L__BB0_21:
	bar.sync 	0;
	setp.ne.s32 	%p18, %r3, 0;
	@%p18 bra 	$L__BB0_24;
	ld.volatile.shared.f32 	%f62, [%r34];
	abs.f32 	%f63, %f62;
	ld.volatile.shared.f32 	%f64, [%r34+4];
	abs.f32 	%f65, %f64;
	setp.geu.f32 	%p19, %f63, %f65;
	@%p19 bra 	$L__BB0_24;
	ld.volatile.shared.f32 	%f66, [%r34+4];
	st.volatile.shared.f32 	[%r34], %f66;
	ld.volatile.shared.u32 	%r154, [%r35+12];
	st.volatile.shared.u32 	[%r35], %r154;
	ld.volatile.shared.u32 	%r155, [%r35+16];
	st.volatile.shared.u32 	[%r35+4], %r155;
	ld.volatile.shared.u32 	%r156, [%r35+20];
	st.volatile.shared.u32 	[%r35+8], %r156;
$L__BB0_24:
	bar.sync 	0;
	setp.gt.u32 	%p20, %r6, 15;
	@%p20 bra 	$L__BB0_27;
	ld.volatile.shared.f32 	%f67, [%r34];
	abs.f32 	%f68, %f67;
	ld.volatile.shared.f32 	%f69, [%r34+64];
	abs.f32 	%f70, %f69;
	setp.geu.f32 	%p21, %f68, %f70;
	@%p21 bra 	$L__BB0_27;
	ld.volatile.shared.f32 	%f71, [%r34+64];
	st.volatile.shared.f32 	[%r34], %f71;
	ld.volatile.shared.u32 	%r157, [%r35+192];
	st.volatile.shared.u32 	[%r35], %r157;
	ld.volatile.shared.u32 	%r158, [%r35+196];
	st.volatile.shared.u32 	[%r35+4], %r158;
	ld.volatile.shared.u32 	%r159, [%r35+200];
	st.volatile.shared.u32 	[%r35+8], %r159;
$L__BB0_27:
	bar.sync 	0;
	setp.gt.u32 	%p22, %r6, 7;
	@%p22 bra 	$L__BB0_30;
	ld.volatile.shared.f32 	%f72, [%r34];
	abs.f32 	%f73, %f72;
	ld.volatile.shared.f32 	%f74, [%r34+32];
	abs.f32 	%f75, %f74;
	setp.geu.f32 	%p23, %f73, %f75;
	@%p23 bra 	$L__BB0_30;
	ld.volatile.shared.f32 	%f76, [%r34+32];
	st.volatile.shared.f32 	[%r34], %f76;
	ld.volatile.shared.u32 	%r160, [%r35+96];
	st.volatile.shared.u32 	[%r35], %r160;
	ld.volatile.shared.u32 	%r161, [%r35+100];
	st.volatile.shared.u32 	[%r35+4], %r161;
	ld.volatile.shared.u32 	%r162, [%r35+104];
	st.volatile.shared.u32 	[%r35+8], %r162;
$L__BB0_30:
	bar.sync 	0;
	setp.gt.u32 	%p24, %r6, 3;
	@%p24 bra 	$L__BB0_33;
	ld.volatile.shared.f32 	%f77, [%r34];
	abs.f32 	%f78, %f77;
	ld.volatile.shared.f32 	%f79, [%r34+16];
	abs.f32 	%f80, %f79;
	setp.geu.f32 	%p25, %f78, %f80;
	@%p25 bra 	$L__BB0_33;
	ld.volatile.shared.f32 	%f81, [%r34+16];
	st.volatile.shared.f32 	[%r34], %f81;
	ld.volatile.shared.u32 	%r163, [%r35+48];
	st.volatile.shared.u32 	[%r35], %r163;
	ld.volatile.shared.u32 	%r164, [%r35+52];
	st.volatile.shared.u32 	[%r35+4], %r164;
	ld.volatile.shared.u32 	%r165, [%r35+56];
	st.volatile.shared.u32 	[%r35+8], %r165;
$L__BB0_33:
	bar.sync 	0;
	setp.gt.u32 	%p26, %r6, 1;
	@%p26 bra 	$L__BB0_36;
	ld.volatile.shared.f32 	%f82, [%r34];
	abs.f32 	%f83, %f82;
	ld.volatile.shared.f32 	%f84, [%r34+8];
	abs.f32 	%f85, %f84;
	setp.geu.f32 	%p27, %f83, %f85;
	@%p27 bra 	$L__BB0_36;
	ld.volatile.shared.f32 	%f86, [%r34+8];
	st.volatile.shared.f32 	[%r34], %f86;
	ld.volatile.shared.u32 	%r166, [%r35+24];
	st.volatile.shared.u32 	[%r35], %r166;
	ld.volatile.shared.u32 	%r167, [%r35+28];
	st.volatile.shared.u32 	[%r35+4], %r167;
	ld.volatile.shared.u32 	%r168, [%r35+32];
	st.volatile.shared.u32 	[%r35+8], %r168;
$L__BB0_36:
	bar.sync 	0;
	setp.ne.s32 	%p28, %r6, 0;
	@%p28 bra 	$L__BB0_39;
	ld.volatile.shared.f32 	%f87, [%r34];
	abs.f32 	%f88, %f87;
	ld.volatile.shared.f32 	%f89, [%r34+4];
	abs.f32 	%f90, %f89;
	setp.geu.f32 	%p29, %f88, %f90;
	@%p29 bra 	$L__BB0_39;
	ld.volatile.shared.f32 	%f91, [%r34+4];
	st.volatile.shared.f32 	[%r34], %f91;
	ld.volatile.shared.u32 	%r169, [%r35+12];
	st.volatile.shared.u32 	[%r35], %r169;
	ld.volatile.shared.u32 	%r170, [%r35+16];
	st.volatile.shared.u32 	[%r35+4], %r170;
	ld.volatile.shared.u32 	%r171, [%r35+20];
	st.volatile.shared.u32 	[%r35+8], %r171;
$L__BB0_39:
	bar.sync 	0;
	setp.gt.u32 	%p30, %r9, 15;
	@%p30 bra 	$L__BB0_42;
	ld.volatile.shared.f32 	%f92, [%r34];
	abs.f32 	%f93, %f92;
	ld.volatile.shared.f32 	%f94, [%r34+64];
	abs.f32 	%f95, %f94;
	setp.geu.f32 	%p31, %f93, %f95;
	@%p31 bra 	$L__BB0_42;
	ld.volatile.shared.f32 	%f96, [%r34+64];
	st.volatile.shared.f32 	[%r34], %f96;
	ld.volatile.shared.u32 	%r172, [%r35+192];
	st.volatile.shared.u32 	[%r35], %r172;
	ld.volatile.shared.u32 	%r173, [%r35+196];
	st.volatile.shared.u32 	[%r35+4], %r173;
	ld.volatile.shared.u32 	%r174, [%r35+200];
	st.volatile.shared.u32 	[%r35+8], %r174;
$L__BB0_42:
	bar.sync 	0;
	setp.gt.u32 	%p32, %r9, 7;
	@%p32 bra 	$L__BB0_45;
	ld.volatile.shared.f32 	%f97, [%r34];
	abs.f32 	%f98, %f97;
	ld.volatile.shared.f32 	%f99, [%r34+32];
	abs.f32 	%f100, %f99;
	setp.geu.f32 	%p33, %f98, %f100;
	@%p33 bra 	$L__BB0_45;
	ld.volatile.shared.f32 	%f101, [%r34+32];
	st.volatile.shared.f32 	[%r34], %f101;
	ld.volatile.shared.u32 	%r175, [%r35+96];
	st.volatile.shared.u32 	[%r35], %r175;
	ld.volatile.shared.u32 	%r176, [%r35+100];
	st.volatile.shared.u32 	[%r35+4], %r176;
	ld.volatile.shared.u32 	%r177, [%r35+104];
	st.volatile.shared.u32 	[%r35+8], %r177;
$L__BB0_45:
	bar.sync 	0;
	setp.gt.u32 	%p34, %r9, 3;
	@%p34 bra 	$L__BB0_48;
	ld.volatile.shared.f32 	%f102, [%r34];
	abs.f32 	%f103, %f102;
	ld.volatile.shared.f32 	%f104, [%r34+16];
	abs.f32 	%f105, %f104;
	setp.geu.f32 	%p35, %f103, %f105;
	@%p35 bra 	$L__BB0_48;
	ld.volatile.shared.f32 	%f106, [%r34+16];
	st.volatile.shared.f32 	[%r34], %f106;
	ld.volatile.shared.u32 	%r178, [%r35+48];
	st.volatile.shared.u32 	[%r35], %r178;
	ld.volatile.shared.u32 	%r179, [%r35+52];
	st.volatile.shared.u32 	[%r35+4], %r179;
	ld.volatile.shared.u32 	%r180, [%r35+56];
	st.volatile.shared.u32 	[%r35+8], %r180;
$L__BB0_48:
	bar.sync 	0;
	setp.gt.u32 	%p36, %r9, 1;
	@%p36 bra 	$L__BB0_51;
	ld.volatile.shared.f32 	%f107, [%r34];
	abs.f32 	%f108, %f107;
	ld.volatile.shared.f32 	%f109, [%r34+8];
	abs.f32 	%f110, %f109;
	setp.geu.f32 	%p37, %f108, %f110;
	@%p37 bra 	$L__BB0_51;
	ld.volatile.shared.f32 	%f111, [%r34+8];
	st.volatile.shared.f32 	[%r34], %f111;
	ld.volatile.shared.u32 	%r181, [%r35+24];
	st.volatile.shared.u32 	[%r35], %r181;
	ld.volatile.shared.u32 	%r182, [%r35+28];
	st.volatile.shared.u32 	[%r35+4], %r182;
	ld.volatile.shared.u32 	%r183, [%r35+32];
	st.volatile.shared.u32 	[%r35+8], %r183;
$L__BB0_51:
	bar.sync 	0;
	setp.ne.s32 	%p38, %r9, 0;
	@%p38 bra 	$L__BB0_54;
	ld.volatile.shared.f32 	%f112, [%r34];
	abs.f32 	%f113, %f112;
	ld.volatile.shared.f32 	%f114, [%r34+4];
	abs.f32 	%f115, %f114;
	setp.geu.f32 	%p39, %f113, %f115;
	@%p39 bra 	$L__BB0_54;
	ld.volatile.shared.f32 	%f116, [%r34+4];
	st.volatile.shared.f32 	[%r34], %f116;
	ld.volatile.shared.u32 	%r184, [%r35+12];
	st.volatile.shared.u32 	[%r35], %r184;
	ld.volatile.shared.u32 	%r185, [%r35+16];
	st.volatile.shared.u32 	[%r35+4], %r185;
	ld.volatile.shared.u32 	%r186, [%r35+20];
	st.volatile.shared.u32 	[%r35+8], %r186;
$L__BB0_54:
	setp.ne.s32 	%p40, %r3, 0;
	bar.sync 	0;
	@%p40 bra 	$L__BB0_57;
	ld.volatile.shared.f32 	%f117, [_ZZ14max_idx_kernelPfiiiPiS0_S0_S_S_S_S_S_E4vals];
	add.s32 	%r187, %r5, %r8;
	add.s32 	%r188, %r187, %r11;
	mul.wide.u32 	%rd26, %r188, 4;
	mov.u64 	%rd27, blk_vals;
	add.s64 	%rd28, %rd27, %rd26;
	st.volatile.global.f32 	[%rd28], %f117;
	ld.volatile.shared.u32 	%r189, [_ZZ14max_idx_kernelPfiiiPiS0_S0_S_S_S_S_S_E4idxs];
	cvt.rn.f32.s32 	%f118, %r189;
	mul.lo.s32 	%r190, %r188, 3;
	mul.wide.u32 	%rd29, %r190, 4;
	mov.u64 	%rd30, blk_idxs;
	add.s64 	%rd31, %rd30, %rd29;
	st.volatile.global.f32 	[%rd31], %f118;
	ld.volatile.shared.u32 	%r191, [_ZZ14max_idx_kernelPfiiiPiS0_S0_S_S_S_S_S_E4idxs+4];
	cvt.rn.f32.s32 	%f119, %r191;
	add.s32 	%r192, %r190, 1;
	mul.wide.u32 	%rd32, %r192, 4;
	add.s64 	%rd33, %rd30, %rd32;
	st.volatile.global.f32 	[%rd33], %f119;
	ld.volatile.shared.u32 	%r193, [_ZZ14max_idx_kernelPfiiiPiS0_S0_S_S_S_S_S_E4idxs+8];
	cvt.rn.f32.s32 	%f120, %r193;
	add.s32 	%r194, %r190, 2;
	mul.wide.u32 	%rd34, %r194, 4;
	add.s64 	%rd35, %rd30, %rd34;
	st.volatile.global.f32 	[%rd35], %f120;
	atom.global.add.u32 	%r195, [blk_numX], 1;
	mov.u32 	%r196, %nctaid.x;
	add.s32 	%r197, %r196, -1;
	setp.ne.s32 	%p41, %r195, %r197;
	@%p41 bra 	$L__BB0_57;
	mov.b32 	%r198, 1;
	st.volatile.shared.u32 	[_ZZ14max_idx_kernelPfiiiPiS0_S0_S_S_S_S_S_E10last_block], %r198;
$L__BB0_57:
	setp.ne.s32 	%p42, %r6, 0;
	bar.sync 	0;
	@%p42 bra 	$L__BB0_60;
	ld.volatile.shared.f32 	%f121, [_ZZ14max_idx_kernelPfiiiPiS0_S0_S_S_S_S_S_E4vals];
	add.s32 	%r199, %r5, %r8;
	add.s32 	%r200, %r199, %r11;
	mul.wide.u32 	%rd36, %r200, 4;
	mov.u64 	%rd37, blk_vals;
	add.s64 	%rd38, %rd37, %rd36;
	st.volatile.global.f32 	[%rd38], %f121;
	ld.volatile.shared.u32 	%r201, [_ZZ14max_idx_kernelPfiiiPiS0_S0_S_S_S_S_S_E4idxs];
	cvt.rn.f32.s32 	%f122, %r201;
	mul.lo.s32 	%r202, %r200, 3;
	mul.wide.u32 	%rd39, %r202, 4;
	mov.u64 	%rd40, blk_idxs;
	add.s64 	%rd41, %rd40, %rd39;
	st.volatile.global.f32 	[%rd41], %f122;
	ld.volatile.shared.u32 	%r203, [_ZZ14max_idx_kernelPfiiiPiS0_S0_S_S_S_S_S_E4idxs+4];
	cvt.rn.f32.s32 	%f123, %r203;
	add.s32 	%r204, %r202, 1;
	mul.wide.u32 	%rd42, %r204, 4;
	add.s64 	%rd43, %rd40, %rd42;
	st.volatile.global.f32 	[%rd43], %f123;
	ld.volatile.shared.u32 	%r205, [_ZZ14max_idx_kernelPfiiiPiS0_S0_S_S_S_S_S_E4idxs+8];
	cvt.rn.f32.s32 	%f124, %r205;
	add.s32 	%r206, %r202, 2;
	mul.wide.u32 	%rd44, %r206, 4;
	add.s64 	%rd45, %rd40, %rd44;
	st.volatile.global.f32 	[%rd45], %f124;
	atom.global.add.u32 	%r207, [blk_numY], 1;
	mov.u32 	%r208, %nctaid.y;
	add.s32 	%r209, %r208, -1;
	setp.ne.s32 	%p43, %r207, %r209;
	@%p43 bra 	$L__BB0_60;
	mov.b32 	%r210, 1;
	st.volatile.shared.u32 	[_ZZ14max_idx_kernelPfiiiPiS0_S0_S_S_S_S_S_E10last_block], %r210;
$L__BB0_60:
	setp.ne.s32 	%p44, %r9, 0;
	bar.sync 	0;
	@%p44 bra 	$L__BB0_63;
	ld.volatile.shared.f32 	%f125, [_ZZ14max_idx_kernelPfiiiPiS0_S0_S_S_S_S_S_E4vals];
	add.s32 	%r211, %r5, %r8;
	add.s32 	%r212, %r211, %r11;
	mul.wide.u32 	%rd46, %r212, 4;
	mov.u64 	%rd47, blk_vals;
	add.s64 	%rd48, %rd47, %rd46;
	st.volatile.global.f32 	[%rd48], %f125;
	ld.volatile.shared.u32 	%r213, [_ZZ14max_idx_kernelPfiiiPiS0_S0_S_S_S_S_S_E4idxs];
	cvt.rn.f32.s32 	%f126, %r213;
	mul.lo.s32 	%r214, %r212, 3;
	mul.wide.u32 	%rd49, %r214, 4;
	mov.u64 	%rd50, blk_idxs;
	add.s64 	%rd51, %rd50, %rd49;
	st.volatile.global.f32 	[%rd51], %f126;
	ld.volatile.shared.u32 	%r215, [_ZZ14max_idx_kernelPfiiiPiS0_S0_S_S_S_S_S_E4idxs+4];
	cvt.rn.f32.s32 	%f127, %r215;
	add.s32 	%r216, %r214, 1;
	mul.wide.u32 	%rd52, %r216, 4;
	add.s64 	%rd53, %rd50, %rd52;
	st.volatile.global.f32 	[%rd53], %f127;
	ld.volatile.shared.u32 	%r217, [_ZZ14max_idx_kernelPfiiiPiS0_S0_S_S_S_S_S_E4idxs+8];
	cvt.rn.f32.s32 	%f128, %r217;
	add.s32 	%r218, %r214, 2;
	mul.wide.u32 	%rd54, %r218, 4;
	add.s64 	%rd55, %rd50, %rd54;
	st.volatile.global.f32 	[%rd55], %f128;
	atom.global.add.u32 	%r219, [blk_numZ], 1;
	mov.u32 	%r220, %nctaid.z;
	add.s32 	%r221, %r220, -1;
	setp.ne.s32 	%p45, %r219, %r221;
	@%p45 bra 	$L__BB0_63;
	mov.b32 	%r222, 1;
	st.volatile.shared.u32 	[_ZZ14max_idx_kernelPfiiiPiS0_S0_S_S_S_S_S_E10last_block], %r222;
$L__BB0_63:
	bar.sync 	0;
	ld.volatile.shared.u32 	%r223, [_ZZ14max_idx_kernelPfiiiPiS0_S0_S_S_S_S_S_E10last_block];
	setp.eq.s32 	%p46, %r223, 0;
	@%p46 bra 	$L__BB0_106;
	mov.u32 	%r36, %nctaid.x;
	setp.ge.u32 	%p47, %r3, %r36;
	mov.b32 	%r312, -1;
	mov.f32 	%f200, 0fBF800000;
	mov.u32 	%r313, %r312;
	mov.u32 	%r314, %r312;
	@%p47 bra 	$L__BB0_81;
	add.s32 	%r302, %r3, %r4;
	max.u32 	%r227, %r36, %r302;
	setp.lt.u32 	%p48, %r302, %r36;
	selp.u32 	%r228, 1, 0, %p48;
	add.s32 	%r229, %r302, %r228;
	sub.s32 	%r230, %r227, %r229;
	div.u32 	%r231, %r230, %r4;
	add.s32 	%r232, %r231, %r228;
	add.s32 	%r38, %r232, 1;
	and.b32  	%r39, %r38, 3;
	setp.lt.u32 	%p49, %r232, 3;
	mov.f32 	%f200, 0fBF800000;
	mov.b32 	%r314, -1;
	mov.u32 	%r313, %r314;
	mov.u32 	%r312, %r314;
	mov.u32 	%r330, %r3;
	@%p49 bra 	$L__BB0_76;
	shl.b32 	%r234, %r4, 1;
	add.s32 	%r307, %r3, %r234;
	mul.lo.s32 	%r301, %r3, 3;
	mad.lo.s32 	%r306, %r4, 6, %r301;
	mad.lo.s32 	%r305, %r4, 3, %r3;
	mad.lo.s32 	%r304, %r4, 9, %r301;
	mul.lo.s32 	%r303, %r302, 3;
	and.b32  	%r235, %r38, -4;
	neg.s32 	%r300, %r235;
	mov.f32 	%f200, 0fBF800000;
	mov.b32 	%r314, -1;
	mov.u64 	%rd57, blk_vals;
	mov.u64 	%rd59, blk_idxs;
	mov.u32 	%r330, %r3;
$L__BB0_67:
	mul.wide.u32 	%rd56, %r330, 4;
	add.s64 	%rd3, %rd57, %rd56;
	ld.volatile.global.f32 	%f133, [%rd3];
	abs.f32 	%f134, %f133;
	abs.f32 	%f135, %f200;
	setp.leu.f32 	%p50, %f134, %f135;
	@%p50 bra 	$L__BB0_69;
	ld.volatile.global.f32 	%f200, [%rd3];
	mul.wide.u32 	%rd58, %r301, 4;
	add.s64 	%rd60, %rd59, %rd58;
	ld.volatile.global.f32 	%f136, [%rd60];
	cvt.rzi.s32.f32 	%r312, %f136;
	ld.volatile.global.f32 	%f137, [%rd60+4];
	cvt.rzi.s32.f32 	%r313, %f137;
	ld.volatile.global.f32 	%f138, [%rd60+8];
	cvt.rzi.s32.f32 	%r314, %f138;
$L__BB0_69:
	mul.wide.u32 	%rd61, %r302, 4;
	add.s64 	%rd4, %rd57, %rd61;
	ld.volatile.global.f32 	%f139, [%rd4];
	abs.f32 	%f140, %f139;
	abs.f32 	%f141, %f200;
	setp.leu.f32 	%p51, %f140, %f141;
	@%p51 bra 	$L__BB0_71;
	ld.volatile.global.f32 	%f200, [%rd4];
	mul.wide.u32 	%rd63, %r303, 4;
	add.s64 	%rd65, %rd59, %rd63;
	ld.volatile.global.f32 	%f142, [%rd65];
	cvt.rzi.s32.f32 	%r312, %f142;
	ld.volatile.global.f32 	%f143, [%rd65+4];
	cvt.rzi.s32.f32 	%r313, %f143;
	ld.volatile.global.f32 	%f144, [%rd65+8];
	cvt.rzi.s32.f32 	%r314, %f144;
$L__BB0_71:
	add.s32 	%r71, %r330, %r4;
	mul.wide.u32 	%rd66, %r307, 4;
	add.s64 	%rd5, %rd57, %rd66;
	ld.volatile.global.f32 	%f145, [%rd5];
	abs.f32 	%f146, %f145;
	abs.f32 	%f147, %f200;
	setp.leu.f32 	%p52, %f146, %f147;
	@%p52 bra 	$L__BB0_73;
	ld.volatile.global.f32 	%f200, [%rd5];
	mul.wide.u32 	%rd68, %r306, 4;
	add.s64 	%rd70, %rd59, %rd68;
	ld.volatile.global.f32 	%f148, [%rd70];
	cvt.rzi.s32.f32 	%r312, %f148;
	ld.volatile.global.f32 	%f149, [%rd70+4];
	cvt.rzi.s32.f32 	%r313, %f149;
	ld.volatile.global.f32 	%f150, [%rd70+8];
	cvt.rzi.s32.f32 	%r314, %f150;
$L__BB0_73:
	add.s32 	%r78, %r71, %r4;
	mul.wide.u32 	%rd71, %r305, 4;
	mov.u64 	%rd72, blk_vals;
	add.s64 	%rd6, %rd72, %rd71;
	ld.volatile.global.f32 	%f151, [%rd6];
	abs.f32 	%f152, %f151;
	abs.f32 	%f153, %f200;
	setp.leu.f32 	%p53, %f152, %f153;
	@%p53 bra 	$L__BB0_75;
	ld.volatile.global.f32 	%f200, [%rd6];
	mul.wide.u32 	%rd73, %r304, 4;
	mov.u64 	%rd74, blk_idxs;
	add.s64 	%rd75, %rd74, %rd73;
	ld.volatile.global.f32 	%f154, [%rd75];
	cvt.rzi.s32.f32 	%r312, %f154;
	ld.volatile.global.f32 	%f155, [%rd75+4];
	cvt.rzi.s32.f32 	%r313, %f155;
	ld.volatile.global.f32 	%f156, [%rd75+8];
	cvt.rzi.s32.f32 	%r314, %f156;
$L__BB0_75:
	add.s32 	%r236, %r78, %r4;
	add.s32 	%r330, %r236, %r4;
	shl.b32 	%r237, %r4, 2;
	add.s32 	%r307, %r307, %r237;
	mul.lo.s32 	%r238, %r4, 12;
	add.s32 	%r306, %r306, %r238;
	add.s32 	%r305, %r305, %r237;
	add.s32 	%r304, %r304, %r238;
	add.s32 	%r303, %r303, %r238;
	add.s32 	%r302, %r302, %r237;
	add.s32 	%r301, %r301, %r238;
	add.s32 	%r300, %r300, 4;
	setp.ne.s32 	%p54, %r300, 0;
	@%p54 bra 	$L__BB0_67;
$L__BB0_76:
	setp.eq.s32 	%p55, %r39, 0;
	@%p55 bra 	$L__BB0_81;
	mul.lo.s32 	%r332, %r330, 3;
	mul.lo.s32 	%r102, %r4, 3;
	mul.wide.u32 	%rd76, %r330, 4;
	mov.u64 	%rd77, blk_vals;
	add.s64 	%rd97, %rd77, %rd76;
	mul.wide.u32 	%rd8, %r4, 4;
	neg.s32 	%r331, %r39;
	mov.u64 	%rd79, blk_idxs;
$L__BB0_78:
	.pragma "nounroll";
	ld.volatile.global.f32 	%f157, [%rd97];
	abs.f32 	%f158, %f157;
	abs.f32 	%f159, %f200;
	setp.leu.f32 	%p56, %f158, %f159;
	@%p56 bra 	$L__BB0_80;
	ld.volatile.global.f32 	%f200, [%rd97];
	mul.wide.u32 	%rd78, %r332, 4;
	add.s64 	%rd80, %rd79, %rd78;
	ld.volatile.global.f32 	%f160, [%rd80];
	cvt.rzi.s32.f32 	%r312, %f160;
	ld.volatile.global.f32 	%f161, [%rd80+4];
	cvt.rzi.s32.f32 	%r313, %f161;
	ld.volatile.global.f32 	%f162, [%rd80+8];
	cvt.rzi.s32.f32 	%r314, %f162;
$L__BB0_80:
	add.s32 	%r332, %r332, %r102;
	add.s64 	%rd97, %rd97, %rd8;
	add.s32 	%r331, %r331, 1;
	setp.ne.s32 	%p57, %r331, 0;
	@%p57 bra 	$L__BB0_78;
$L__BB0_81:
	setp.gt.u32 	%p58, %r3, 15;
	shl.b32 	%r239, %r3, 2;
	mov.u32 	%r240, _ZZ14max_idx_kernelPfiiiPiS0_S0_S_S_S_S_S_E4vals;
	add.s32 	%r120, %r240, %r239;
	st.volatile.shared.f32 	[%r120], %f200;
	mov.u32 	%r241, _ZZ14max_idx_kernelPfiiiPiS0_S0_S_S_S_S_S_E4idxs;
	mad.lo.s32 	%r121, %r3, 12, %r241;
	st.volatile.shared.u32 	[%r121], %r312;
	st.volatile.shared.u32 	[%r121+4], %r313;
	st.volatile.shared.u32 	[%r121+8], %r314;
	bar.sync 	0;
	@%p58 bra 	$L__BB0_84;
	ld.volatile.shared.f32 	%f163, [%r120];
	abs.f32 	%f164, %f163;
	ld.volatile.shared.f32 	%f165, [%r120+64];
	abs.f32 	%f166, %f165;
	setp.geu.f32 	%p59, %f164, %f166;
	@%p59 bra 	$L__BB0_84;
	ld.volatile.shared.f32 	%f167, [%r120+64];
	st.volatile.shared.f32 	[%r120], %f167;
	ld.volatile.shared.u32 	%r242, [%r121+192];
	st.volatile.shared.u32 	[%r121], %r242;
	ld.volatile.shared.u32 	%r243, [%r121+196];
	st.volatile.shared.u32 	[%r121+4], %r243;
	ld.volatile.shared.u32 	%r244, [%r121+200];
	st.volatile.shared.u32 	[%r121+8], %r244;
$L__BB0_84:
	setp.gt.u32 	%p60, %r3, 7;
	bar.sync 	0;
	@%p60 bra 	$L__BB0_87;
	ld.volatile.shared.f32 	%f168, [%r120];
	abs.f32 	%f169, %f168;
	ld.volatile.shared.f32 	%f170, [%r120+32];
	abs.f32 	%f171, %f170;
	setp.geu.f32 	%p61, %f169, %f171;
	@%p61 bra 	$L__BB0_87;
	ld.volatile.shared.f32 	%f172, [%r120+32];
	st.volatile.shared.f32 	[%r120], %f172;
	ld.volatile.shared.u32 	%r245, [%r121+96];
	st.volatile.shared.u32 	[%r121], %r245;
	ld.volatile.shared.u32 	%r246, [%r121+100];
	st.volatile.shared.u32 	[%r121+4], %r246;
	ld.volatile.shared.u32 	%r247, [%r121+104];
	st.volatile.shared.u32 	[%r121+8], %r247;
$L__BB0_87:
	setp.gt.u32 	%p62, %r3, 3;
	bar.sync 	0;
	@%p62 bra 	$L__BB0_90;
	ld.volatile.shared.f32 	%f173, [%r120];
	abs.f32 	%f174, %f173;
	ld.volatile.shared.f32 	%f175, [%r120+16];
	abs.f32 	%f176, %f175;
	setp.geu.f32 	%p63, %f174, %f176;
	@%p63 bra 	$L__BB0_90;
	ld.volatile.shared.f32 	%f177, [%r120+16];
	st.volatile.shared.f32 	[%r120], %f177;
	ld.volatile.shared.u32 	%r248, [%r121+48];
	st.volatile.shared.u32 	[%r121], %r248;
	ld.volatile.shared.u32 	%r249, [%r121+52];
	st.volatile.shared.u32 	[%r121+4], %r249;
	ld.volatile.shared.u32 	%r250, [%r121+56];
	st.volatile.shared.u32 	[%r121+8], %r250;
$L__BB0_90:
	setp.gt.u32 	%p64, %r3, 1;
	bar.sync 	0;
	@%p64 bra 	$L__BB0_93;
	ld.volatile.shared.f32 	%f178, [%r120];
	abs.f32 	%f179, %f178;
	ld.volatile.shared.f32 	%f180, [%r120+8];
	abs.f32 	%f181, %f180;
	setp.geu.f32 	%p65, %f179, %f181;
	@%p65 bra 	$L__BB0_93;
	ld.volatile.shared.f32 	%f182, [%r120+8];
	st.volatile.shared.f32 	[%r120], %f182;
	ld.volatile.shared.u32 	%r251, [%r121+24];
	st.volatile.shared.u32 	[%r121], %r251;
	ld.volatile.shared.u32 	%r252, [%r121+28];
	st.volatile.shared.u32 	[%r121+4], %r252;
	ld.volatile.shared.u32 	%r253, [%r121+32];
	st.volatile.shared.u32 	[%r121+8], %r253;
$L__BB0_93:
	setp.ne.s32 	%p66, %r3, 0;
	bar.sync 	0;
	@%p66 bra 	$L__BB0_96;
	ld.volatile.shared.f32 	%f183, [%r120];
	abs.f32 	%f184, %f183;
	ld.volatile.shared.f32 	%f185, [_ZZ14max_idx_kernelPfiiiPiS0_S0_S_S_S_S_S_E4vals+4];
	abs.f32 	%f186, %f185;
	setp.geu.f32 	%p67, %f184, %f186;
	@%p67 bra 	$L__BB0_96;
	ld.volatile.shared.f32 	%f187, [_ZZ14max_idx_kernelPfiiiPiS0_S0_S_S_S_S_S_E4vals+4];
	st.volatile.shared.f32 	[%r120], %f187;
	ld.volatile.shared.u32 	%r254, [_ZZ14max_idx_kernelPfiiiPiS0_S0_S_S_S_S_S_E4idxs+12];
	st.volatile.shared.u32 	[%r121], %r254;
	ld.volatile.shared.u32 	%r255, [_ZZ14max_idx_kernelPfiiiPiS0_S0_S_S_S_S_S_E4idxs+16];
	st.volatile.shared.u32 	[%r121+4], %r255;
	ld.volatile.shared.u32 	%r256, [_ZZ14max_idx_kernelPfiiiPiS0_S0_S_S_S_S_S_E4idxs+20];
	st.volatile.shared.u32 	[%r121+8], %r256;
$L__BB0_96:
	setp.ne.s32 	%p68, %r3, 0;
	bar.sync 	0;
	@%p68 bra 	$L__BB0_106;
	ld.param.u64 	%rd96, [_Z14max_idx_kernelPfiiiPiS0_S0_S_S_S_S_S__param_6];
	ld.volatile.shared.u32 	%r257, [_ZZ14max_idx_kernelPfiiiPiS0_S0_S_S_S_S_S_E4idxs];
	cvta.to.global.u64 	%rd81, %rd11;
	st.global.u32 	[%rd81], %r257;
	ld.volatile.shared.u32 	%r258, [_ZZ14max_idx_kernelPfiiiPiS0_S0_S_S_S_S_S_E4idxs+4];
	cvta.to.global.u64 	%rd82, %rd12;
	st.global.u32 	[%rd82], %r258;
	ld.volatile.shared.u32 	%r259, [_ZZ14max_idx_kernelPfiiiPiS0_S0_S_S_S_S_S_E4idxs+8];
	cvta.to.global.u64 	%rd83, %rd96;
	st.global.u32 	[%rd83], %r259;
	ld.volatile.shared.f32 	%f189, [_ZZ14max_idx_kernelPfiiiPiS0_S0_S_S_S_S_S_E4vals];
	cvta.to.global.u64 	%rd84, %rd16;
	st.global.f32 	[%rd84], %f189;
	ld.volatile.shared.u32 	%r260, [_ZZ14max_idx_kernelPfiiiPiS0_S0_S_S_S_S_S_E4idxs];
	setp.lt.s32 	%p69, %r260, 1;
	mov.f32 	%f209, 0f00000000;
	@%p69 bra 	$L__BB0_99;
	ld.volatile.shared.u32 	%r261, [_ZZ14max_idx_kernelPfiiiPiS0_S0_S_S_S_S_S_E4idxs];
	ld.volatile.shared.u32 	%r262, [_ZZ14max_idx_kernelPfiiiPiS0_S0_S_S_S_S_S_E4idxs+4];
	ld.volatile.shared.u32 	%r263, [_ZZ14max_idx_kernelPfiiiPiS0_S0_S_S_S_S_S_E4idxs+8];
	mad.lo.s32 	%r264, %r263, %r123, %r262;
	mad.lo.s32 	%r265, %r264, %r122, %r261;
	add.s32 	%r266, %r265, -1;
	mul.wide.s32 	%rd85, %r266, 4;
	add.s64 	%rd86, %rd2, %rd85;
	ld.global.f32 	%f209, [%rd86];
$L__BB0_99:
	cvta.to.global.u64 	%rd87, %rd14;
	st.global.f32 	[%rd87], %f209;
	ld.volatile.shared.u32 	%r267, [_ZZ14max_idx_kernelPfiiiPiS0_S0_S_S_S_S_S_E4idxs];
	setp.lt.s32 	%p70, %r267, -1;
	mov.f32 	%f210, 0f00000000;
	@%p70 bra 	$L__BB0_101;
	ld.volatile.shared.u32 	%r268, [_ZZ14max_idx_kernelPfiiiPiS0_S0_S_S_S_S_S_E4idxs];
	ld.volatile.shared.u32 	%r269, [_ZZ14max_idx_kernelPfiiiPiS0_S0_S_S_S_S_S_E4idxs+4];
	ld.volatile.shared.u32 	%r270, [_ZZ14max_idx_kernelPfiiiPiS0_S0_S_S_S_S_S_E4idxs+8];
	mad.lo.s32 	%r271, %r270, %r123, %r269;
	mad.lo.s32 	%r272, %r271, %r122, %r268;
	add.s32 	%r273, %r272, 1;
	mul.wide.s32 	%rd88, %r273, 4;
	add.s64 	%rd89, %rd2, %rd88;
	ld.global.f32 	%f210, [%rd89];
$L__BB0_101:
	cvta.to.global.u64 	%rd90, %rd15;
	st.global.f32 	[%rd90], %f210;
	ld.volatile.shared.u32 	%r274, [_ZZ14max_idx_kernelPfiiiPiS0_S0_S_S_S_S_S_E4idxs+4];
	setp.lt.s32 	%p71, %r274, 1;
	mov.f32 	%f211, 0f00000000;
	@%p71 bra 	$L__BB0_103;
	ld.volatile.shared.u32 	%r275, [_ZZ14max_idx_kernelPfiiiPiS0_S0_S_S_S_S_S_E4idxs];
	ld.volatile.shared.u32 	%r276, [_ZZ14max_idx_kernelPfiiiPiS0_S0_S_S_S_S_S_E4idxs+4];
	ld.volatile.shared.u32 	%r277, [_ZZ14max_idx_kernelPfiiiPiS0_S0_S_S_S_S_S_E4idxs+8];
	mad.lo.s32 	%r278, %r277, %r123, %r276;
	add.s32 	%r279, %r278, -1;
	mad.lo.s32 	%r280, %r279, %r122, %r275;
	mul.wide.s32 	%rd91, %r280, 4;
	add.s64 	%rd92, %rd2, %rd91;
	ld.global.f32 	%f211, [%rd92];
$L__BB0_103:
	cvta.to.global.u64 	%rd93, %rd17;
	st.global.f32 	[%rd93], %f211;
	ld.volatile.shared.u32 	%r281, [_ZZ14max_idx_kernelPfiiiPiS0_S0_S_S_S_S_S_E4idxs+4];
	setp.lt.s32 	%p72, %r281, -1;
	@%p72 bra 	$L__BB0_105;
	ld.volatile.shared.u32 	%r283, [_ZZ14max_idx_kernelPfiiiPiS0_S0_S_S_S_S_S_E4idxs];
	ld.volatile.shared.u32 	%r284, [_ZZ14max_idx_kernelPfiiiPiS0_S0_S_S_S_S_S_E4idxs+4];
	ld.volatile.shared.u32 	%r285, [_ZZ14max_idx_kernelPfiiiPiS0_S0_S_S_S_S_S_E4idxs+8];
	mad.lo.s32 	%r286, %r285, %r123, %r284;
	mad.lo.s32 	%r287, %r122, %r286, %r122;
	add.s32 	%r288, %r287, %r283;
	mul.wide.s32 	%rd94, %r288, 4;
	add.s64 	%rd95, %rd2, %rd94;
	ld.global.f32 	%f192, [%rd95];
	st.global.f32 	[%rd1], %f192;
	bra.uni 	$L__BB0_106;
$L__BB0_105:
	mov.b32 	%r282, 0;
	st.global.u32 	[%rd1], %r282;
$L__BB0_106:
	ret;

}


// ===== COMPILED SASS (sm_100) =====

	.target	sm_100

	.elftype	@"ET_EXEC"


//--------------------- .note.nv.tkinfo           --------------------------
	.section	.note.nv.tkinfo,"",@"SHT_NOTE"
	.sectionflags	@"SHF_NOTE_NV_TKINFO"
	.tkinfo
        /*0018*/ 	.word	0x00000002
        /*0030*/ 	.string	""
        /*0030*/ 	.string	"ptxas"
        /*0030*/ 	.string	"Cuda compilation tools, release 13.0, V13.0.88"
        /*0030*/ 	.string	"Build cuda_13.0.r13.0/compiler.36424714_0"
        /*0030*/ 	.string	"-arch sm_100 -m 64 "



//--------------------- .note.nv.cuinfo           --------------------------
	.section	.note.nv.cuinfo,"",@"SHT_NOTE"
	.sectionflags	@"SHF_NOTE_NV_CUINFO"
        /*0018*/ 	.short	0x0002
        /*001a*/ 	.short	0x0064
        /*001c*/ 	.short	0x0082
	.zero		2


//--------------------- .nv.info                  --------------------------
	.section	.nv.info,"",@"SHT_CUDA_INFO"
	.align	4


	//----- nvinfo : EIATTR_REGCOUNT
	.align		4
        /*0000*/ 	.byte	0x04, 0x2f
        /*0002*/ 	.short	(.L_6 - .L_5)
	.align		4
.L_5:
        /*0004*/ 	.word	index@(_Z14max_idx_kernelPfiiiPiS0_S0_S_S_S_S_S_)
        /*0008*/ 	.word	0x00000020


	//----- nvinfo : EIATTR_FRAME_SIZE
	.align		4
.L_6:
        /*000c*/ 	.byte	0x04, 0x11
        /*000e*/ 	.short	(.L_8 - .L_7)
	.align		4
.L_7:
        /*0010*/ 	.word	index@(_Z14max_idx_kernelPfiiiPiS0_S0_S_S_S_S_S_)
        /*0014*/ 	.word	0x00000000


	//----- nvinfo : EIATTR_MIN_STACK_SIZE
	.align		4
.L_8:
        /*0018*/ 	.byte	0x04, 0x12
        /*001a*/ 	.short	(.L_10 - .L_9)
	.align		4
.L_9:
        /*001c*/ 	.word	index@(_Z14max_idx_kernelPfiiiPiS0_S0_S_S_S_S_S_)
        /*0020*/ 	.word	0x00000000
.L_10:


//--------------------- .nv.compat                --------------------------
	.section	.nv.compat,"",@"SHT_CUDA_COMPAT_INFO"
	.align	4
        /*0000*/ 	.byte	0x02, 0x09, 0x00, 0x00, 0x02, 0x02, 0x01, 0x00, 0x02, 0x05, 0x05, 0x00, 0x03, 0x07, 0x01, 0x01
        /*0010*/ 	.byte	0x02, 0x03, 0x00, 0x00, 0x02, 0x06, 0x01, 0x00, 0x04, 0x0b, 0x08, 0x00, 0x09, 0x00, 0x00, 0x00
        /*0020*/ 	.byte	0x00, 0x00, 0x00, 0x00


//--------------------- .nv.info._Z14max_idx_kernelPfiiiPiS0_S0_S_S_S_S_S_ --------------------------
	.section	.nv.info._Z14max_idx_kernelPfiiiPiS0_S0_S_S_S_S_S_,"",@"SHT_CUDA_INFO"
	.sectionflags	@""
	.align	4


	//----- nvinfo : EIATTR_CUDA_API_VERSION
	.align		4
        /*0000*/ 	.byte	0x04, 0x37
        /*0002*/ 	.short	(.L_12 - .L_11)
.L_11:
        /*0004*/ 	.word	0x00000082


	//----- nvinfo : EIATTR_KPARAM_INFO
	.align		4
.L_12:
        /*0008*/ 	.byte	0x04, 0x17
        /*000a*/ 	.short	(.L_14 - .L_13)
.L_13:
        /*000c*/ 	.word	0x00000000
        /*0010*/ 	.short	0x000b
        /*0012*/ 	.short	0x0050
        /*0014*/ 	.byte	0x00, 0xf5, 0x21, 0x00


	//----- nvinfo : EIATTR_KPARAM_INFO
	.align		4
.L_14:
        /*0018*/ 	.byte	0x04, 0x17
        /*001a*/ 	.short	(.L_16 - .L_15)
.L_15:
        /*001c*/ 	.word	0x00000000
        /*0020*/ 	.short	0x000a
        /*0022*/ 	.short	0x0048
        /*0024*/ 	.byte	0x00, 0xf5, 0x21, 0x00


	//----- nvinfo : EIATTR_KPARAM_INFO
	.align		4
.L_16:
        /*0028*/ 	.byte	0x04, 0x17
        /*002a*/ 	.short	(.L_18 - .L_17)
.L_17:
        /*002c*/ 	.word	0x00000000
        /*0030*/ 	.short	0x0009
        /*0032*/ 	.short	0x0040
        /*0034*/ 	.byte	0x00, 0xf5, 0x21, 0x00


	//----- nvinfo : EIATTR_KPARAM_INFO
	.align		4
.L_18:
        /*0038*/ 	.byte	0x04, 0x17
        /*003a*/ 	.short	(.L_20 - .L_19)
.L_19:
        /*003c*/ 	.word	0x00000000
        /*0040*/ 	.short	0x0008
        /*0042*/ 	.short	0x0038
        /*0044*/ 	.byte	0x00, 0xf5, 0x21, 0x00


	//----- nvinfo : EIATTR_KPARAM_INFO
	.align		4
.L_20:
        /*0048*/ 	.byte	0x04, 0x17
        /*004a*/ 	.short	(.L_22 - .L_21)
.L_21:
        /*004c*/ 	.word	0x00000000
        /*0050*/ 	.short	0x0007
        /*0052*/ 	.short	0x0030
        /*0054*/ 	.byte	0x00, 0xf5, 0x21, 0x00


	//----- nvinfo : EIATTR_KPARAM_INFO
	.align		4
.L_22:
        /*0058*/ 	.byte	0x04, 0x17
        /*005a*/ 	.short	(.L_24 - .L_23)
.L_23:
        /*005c*/ 	.word	0x00000000
        /*0060*/ 	.short	0x0006
        /*0062*/ 	.short	0x0028
        /*0064*/ 	.byte	0x00, 0xf5, 0x21, 0x00


	//----- nvinfo : EIATTR_KPARAM_INFO
	.align		4
.L_24:
        /*0068*/ 	.byte	0x04, 0x17
        /*006a*/ 	.short	(.L_26 - .L_25)
.L_25:
        /*006c*/ 	.word	0x00000000
        /*0070*/ 	.short	0x0005
        /*0072*/ 	.short	0x0020
        /*0074*/ 	.byte	0x00, 0xf5, 0x21, 0x00


	//----- nvinfo : EIATTR_KPARAM_INFO
	.align		4
.L_26:
        /*0078*/ 	.byte	0x04, 0x17
        /*007a*/ 	.short	(.L_28 - .L_27)
.L_27:
        /*007c*/ 	.word	0x00000000
        /*0080*/ 	.short	0x0004
        /*0082*/ 	.short	0x0018
        /*0084*/ 	.byte	0x00, 0xf5, 0x21, 0x00


	//----- nvinfo : EIATTR_KPARAM_INFO
	.align		4
.L_28:
        /*0088*/ 	.byte	0x04, 0x17
        /*008a*/ 	.short	(.L_30 - .L_29)
.L_29:
        /*008c*/ 	.word	0x00000000
        /*0090*/ 	.short	0x0003
        /*0092*/ 	.short	0x0010
        /*0094*/ 	.byte	0x00, 0xf0, 0x11, 0x00


	//----- nvinfo : EIATTR_KPARAM_INFO
	.align		4
.L_30:
        /*0098*/ 	.byte	0x04, 0x17
        /*009a*/ 	.short	(.L_32 - .L_31)
.L_31:
        /*009c*/ 	.word	0x00000000
        /*00a0*/ 	.short	0x0002
        /*00a2*/ 	.short	0x000c
        /*00a4*/ 	.byte	0x00, 0xf0, 0x11, 0x00


	//----- nvinfo : EIATTR_KPARAM_INFO
	.align		4
.L_32:
        /*00a8*/ 	.byte	0x04, 0x17
        /*00aa*/ 	.short	(.L_34 - .L_33)
.L_33:
        /*00ac*/ 	.word	0x00000000
        /*00b0*/ 	.short	0x0001
        /*00b2*/ 	.short	0x0008
        /*00b4*/ 	.byte	0x00, 0xf0, 0x11, 0x00


	//----- nvinfo : EIATTR_KPARAM_INFO
	.align		4
.L_34:
        /*00b8*/ 	.byte	0x04, 0x17
        /*00ba*/ 	.short	(.L_36 - .L_35)
.L_35:
        /*00bc*/ 	.word	0x00000000
        /*00c0*/ 	.short	0x0000
        /*00c2*/ 	.short	0x0000
        /*00c4*/ 	.byte	0x00, 0xf5, 0x21, 0x00


	//----- nvinfo : EIATTR_SPARSE_MMA_MASK
	.align		4
.L_36:
        /*00c8*/ 	.byte	0x03, 0x50
        /*00ca*/ 	.short	0x0000


	//----- nvinfo : EIATTR_MAXREG_COUNT
	.align		4
        /*00cc*/ 	.byte	0x03, 0x1b
        /*00ce*/ 	.short	0x00ff


	//----- nvinfo : EIATTR_NUM_BARRIERS
	.align		4
        /*00d0*/ 	.byte	0x02, 0x4c
        /*00d2*/ 	.byte	0x01
	.zero		1


	//----- nvinfo : EIATTR_MERCURY_ISA_VERSION
	.align		4
        /*00d4*/ 	.byte	0x03, 0x5f
        /*00d6*/ 	.short	0x0101


	//----- nvinfo : EIATTR_INT_WARP_WIDE_INSTR_OFFSETS
	.align		4
        /*00d8*/ 	.byte	0x04, 0x31
        /*00da*/ 	.short	(.L_38 - .L_37)


	//   ....[0]....
.L_37:
        /*00dc*/ 	.word	0x00001ae0


	//   ....[1]....
        /*00e0*/ 	.word	0x00001cc0


	//   ....[2]....
        /*00e4*/ 	.word	0x00001d80


	//   ....[3]....
        /*00e8*/ 	.word	0x00001f60


	//----- nvinfo : EIATTR_VRC_CTA_INIT_COUNT
	.align		4
.L_38:
        /*00ec*/ 	.byte	0x02, 0x4a
	.zero		1
	.zero		1


	//----- nvinfo : EIATTR_EXIT_INSTR_OFFSETS
	.align		4
        /*00f0*/ 	.byte	0x04, 0x1c
        /*00f2*/ 	.short	(.L_40 - .L_39)


	//   ....[0]....
.L_39:
        /*00f4*/ 	.word	0x00001ff0


	//   ....[1]....
        /*00f8*/ 	.word	0x00002e60


	//   ....[2]....
        /*00fc*/ 	.word	0x000032e0


	//   ....[3]....
        /*0100*/ 	.word	0x00003310


	//----- nvinfo : EIATTR_CRS_STACK_SIZE
	.align		4
.L_40:
        /*0104*/ 	.byte	0x04, 0x1e
        /*0106*/ 	.short	(.L_42 - .L_41)
.L_41:
        /*0108*/ 	.word	0x00000000


	//----- nvinfo : EIATTR_CBANK_PARAM_SIZE
	.align		4
.L_42:
        /*010c*/ 	.byte	0x03, 0x19
        /*010e*/ 	.short	0x0058


	//----- nvinfo : EIATTR_PARAM_CBANK
	.align		4
        /*0110*/ 	.byte	0x04, 0x0a
        /*0112*/ 	.short	(.L_44 - .L_43)
	.align		4
.L_43:
        /*0114*/ 	.word	index@(.nv.constant0._Z14max_idx_kernelPfiiiPiS0_S0_S_S_S_S_S_)
        /*0118*/ 	.short	0x0380
        /*011a*/ 	.short	0x0058


	//----- nvinfo : EIATTR_SW_WAR
	.align		4
.L_44:
        /*011c*/ 	.byte	0x04, 0x36
        /*011e*/ 	.short	(.L_46 - .L_45)
.L_45:
        /*0120*/ 	.word	0x00000008
.L_46:


//--------------------- .nv.callgraph             --------------------------
	.section	.nv.callgraph,"",@"SHT_CUDA_CALLGRAPH"
	.align	4
	.sectionentsize	8
	.align		4
        /*0000*/ 	.word	0x00000000
	.align		4
        /*0004*/ 	.word	0xffffffff
	.align		4
        /*0008*/ 	.word	0x00000000
	.align		4
        /*000c*/ 	.word	0xfffffffe
	.align		4
        /*0010*/ 	.word	0x00000000
	.align		4
        /*0014*/ 	.word	0xfffffffd
	.align		4
        /*0018*/ 	.word	0x00000000
	.align		4
        /*001c*/ 	.word	0xfffffffc


//--------------------- .nv.constant4             --------------------------
	.section	.nv.constant4,"a",@progbits
	.align	8
	.align		8
.nv.constant4:
        /*0000*/ 	.dword	blk_vals
	.align		8
        /*0008*/ 	.dword	blk_idxs
	.align		8
        /*0010*/ 	.dword	blk_numX
	.align		8
        /*0018*/ 	.dword	blk_numY
	.align		8
        /*0020*/ 	.dword	blk_numZ


//--------------------- .text._Z14max_idx_kernelPfiiiPiS0_S0_S_S_S_S_S_ --------------------------
	.section	.text._Z14max_idx_kernelPfiiiPiS0_S0_S_S_S_S_S_,"ax",@progbits
	.align	128
        .global         _Z14max_idx_kernelPfiiiPiS0_S0_S_S_S_S_S_
        .type           _Z14max_idx_kernelPfiiiPiS0_S0_S_S_S_S_S_,@function
        .size           _Z14max_idx_kernelPfiiiPiS0_S0_S_S_S_S_S_,(.L_x_61 - _Z14max_idx_kernelPfiiiPiS0_S0_S_S_S_S_S_)
        .other          _Z14max_idx_kernelPfiiiPiS0_S0_S_S_S_S_S_,@"STO_CUDA_ENTRY STV_DEFAULT"
_Z14max_idx_kernelPfiiiPiS0_S0_S_S_S_S_S_:
.text._Z14max_idx_kernelPfiiiPiS0_S0_S_S_S_S_S_:
[----:B------:R-:W-:Y:S01]  /*0000*/  LDC R1, c[0x0][0x37c] ;  /* 0x0000df00ff017b82 */ /* 0x000fe20000000800 */
[----:B------:R-:W0:Y:S07]  /*0010*/  S2R R2, SR_TID.X ;  /* 0x0000000000027919 */ /* 0x000e2e0000002100 */
[----:B------:R-:W1:Y:S01]  /*0020*/  S2UR UR5, SR_CTAID.X ;  /* 0x00000000000579c3 */ /* 0x000e620000002500 */
[----:B------:R-:W2:Y:S01]  /*0030*/  LDCU UR6, c[0x0][0x390] ;  /* 0x00007200ff0677ac */ /* 0x000ea20008000800 */
[----:B------:R-:W-:Y:S01]  /*0040*/  MOV R9, 0x400 ;  /* 0x0000040000097802 */ /* 0x000fe20000000f00 */
[----:B------:R-:W0:Y:S01]  /*0050*/  S2R R5, SR_TID.Y ;  /* 0x0000000000057919 */ /* 0x000e220000002200 */
[----:B------:R-:W-:Y:S01]  /*0060*/  BSSY.RECONVERGENT B0, `(.L_x_0) ;  /* 0x0000023000007945 */ /* 0x000fe20003800200 */
[----:B------:R-:W-:Y:S01]  /*0070*/  IMAD.MOV.U32 R19, RZ, RZ, -0x1 ;  /* 0xffffffffff137424 */ /* 0x000fe200078e00ff */
[----:B------:R-:W0:Y:S02]  /*0080*/  S2R R0, SR_TID.Z ;  /* 0x0000000000007919 */ /* 0x000e240000002300 */
[----:B------:R-:W1:Y:S01]  /*0090*/  LDC R3, c[0x0][0x360] ;  /* 0x0000d800ff037b82 */ /* 0x000e620000000800 */
[----:B------:R-:W3:Y:S01]  /*00a0*/  LDCU UR4, c[0x0][0x364] ;  /* 0x00006c80ff0477ac */ /* 0x000ee20008000800 */
[----:B------:R-:W-:Y:S01]  /*00b0*/  IMAD.MOV.U32 R18, RZ, RZ, -0x40800000 ;  /* 0xbf800000ff127424 */ /* 0x000fe200078e00ff */
[----:B------:R-:W4:Y:S01]  /*00c0*/  S2R R4, SR_CgaCtaId ;  /* 0x0000000000047919 */ /* 0x000f220000008800 */
[----:B------:R-:W5:Y:S01]  /*00d0*/  LDCU UR8, c[0x0][0x368] ;  /* 0x00006d00ff0877ac */ /* 0x000f620008000800 */
[----:B------:R-:W3:Y:S03]  /*00e0*/  S2R R6, SR_CTAID.Y ;  /* 0x0000000000067919 */ /* 0x000ee60000002600 */
[----:B------:R-:W2:Y:S01]  /*00f0*/  LDC.64 R12, c[0x0][0x388] ;  /* 0x0000e200ff0c7b82 */ /* 0x000ea20000000a00 */
[----:B------:R-:W5:Y:S01]  /*0100*/  S2R R7, SR_CTAID.Z ;  /* 0x0000000000077919 */ /* 0x000f620000002700 */
[----:B0-----:R-:W-:Y:S01]  /*0110*/  IADD3 R8, PT, PT, R0, R5, R2 ;  /* 0x0000000500087210 */ /* 0x001fe20007ffe002 */
[----:B--2---:R-:W-:Y:S01]  /*0120*/  IMAD R10, R13, R12, RZ ;  /* 0x0000000c0d0a7224 */ /* 0x004fe200078e02ff */
[----:B----4-:R-:W-:-:S03]  /*0130*/  LEA R11, R4, R9, 0x18 ;  /* 0x00000009040b7211 */ /* 0x010fc600078ec0ff */
[----:B-1----:R-:W-:Y:S02]  /*0140*/  IMAD R15, R3, UR5, R8 ;  /* 0x00000005030f7c24 */ /* 0x002fe4000f8e0208 */
[----:B------:R-:W-:Y:S01]  /*0150*/  IMAD R20, R10, UR6, RZ ;  /* 0x000000060a147c24 */ /* 0x000fe2000f8e02ff */
[----:B------:R-:W0:Y:S01]  /*0160*/  LDCU.64 UR6, c[0x0][0x358] ;  /* 0x00006b00ff0677ac */ /* 0x000e220008000a00 */
[----:B---3--:R-:W-:Y:S01]  /*0170*/  IMAD R14, R6, UR4, R15 ;  /* 0x00000004060e7c24 */ /* 0x008fe2000f8e020f */
[----:B------:R1:W-:Y:S03]  /*0180*/  STS [R11+0x200], RZ ;  /* 0x000200ff0b007388 */ /* 0x0003e60000000800 */
[----:B-----5:R-:W-:-:S05]  /*0190*/  IMAD R21, R7, UR8, R14 ;  /* 0x0000000807157c24 */ /* 0x020fca000f8e020e */
[----:B------:R-:W-:-:S13]  /*01a0*/  ISETP.GE.AND P0, PT, R21, R20, PT ;  /* 0x000000141500720c */ /* 0x000fda0003f06270 */
[----:B01----:R-:W-:Y:S05]  /*01b0*/  @P0 BRA `(.L_x_1) ;  /* 0x0000000000340947 */ /* 0x003fea0003800000 */
[----:B------:R-:W0:Y:S01]  /*01c0*/  LDC.64 R14, c[0x0][0x380] ;  /* 0x0000e000ff0e7b82 */ /* 0x000e220000000a00 */
[----:B------:R-:W1:Y:S01]  /*01d0*/  LDCU UR9, c[0x0][0x370] ;  /* 0x00006e00ff0977ac */ /* 0x000e620008000800 */
[----:B------:R-:W-:Y:S02]  /*01e0*/  IMAD.MOV.U32 R18, RZ, RZ, -0x40800000 ;  /* 0xbf800000ff127424 */ /* 0x000fe400078e00ff */
[----:B------:R-:W-:Y:S02]  /*01f0*/  IMAD.MOV.U32 R19, RZ, RZ, -0x1 ;  /* 0xffffffffff137424 */ /* 0x000fe400078e00ff */
[----:B-1----:R-:W-:-:S07]  /*0200*/  IMAD R22, R3, UR9, RZ ;  /* 0x0000000903167c24 */ /* 0x002fce000f8e02ff */
.L_x_2:
[----:B0-----:R-:W-:-:S06]  /*0210*/  IMAD.WIDE R16, R21, 0x4, R14 ;  /* 0x0000000415107825 */ /* 0x001fcc00078e020e */
[----:B------:R-:W2:Y:S02]  /*0220*/  LDG.E R17, desc[UR6][R16.64] ;  /* 0x0000000610117981 */ /* 0x000ea4000c1e1900 */
[----:B--2---:R-:W-:-:S04]  /*0230*/  FSETP.GT.AND P0, PT, |R17|, |R18|, PT ;  /* 0x400000121100720b */ /* 0x004fc80003f04200 */
[----:B------:R-:W-:Y:S02]  /*0240*/  SEL R19, R21, R19, P0 ;  /* 0x0000001315137207 */ /* 0x000fe40000000000 */
[----:B------:R-:W-:Y:S02]  /*0250*/  IADD3 R21, PT, PT, R22, R21, RZ ;  /* 0x0000001516157210 */ /* 0x000fe40007ffe0ff */
[----:B------:R-:W-:Y:S02]  /*0260*/  FSEL R18, R17, R18, P0 ;  /* 0x0000001211127208 */ /* 0x000fe40000000000 */
[----:B------:R-:W-:-:S13]  /*0270*/  ISETP.GE.AND P1, PT, R21, R20, PT ;  /* 0x000000141500720c */ /* 0x000fda0003f26270 */
[----:B------:R-:W-:Y:S05]  /*0280*/  @!P1 BRA `(.L_x_2) ;  /* 0xfffffffc00e09947 */ /* 0x000fea000383ffff */
.L_x_1:
[----:B------:R-:W-:Y:S05]  /*0290*/  BSYNC.RECONVERGENT B0 ;  /* 0x0000000000007941 */ /* 0x000fea0003800200 */
.L_x_0:
[----:B------:R-:W-:Y:S01]  /*02a0*/  ISETP.GE.AND P0, PT, R21, R20, PT ;  /* 0x000000141500720c */ /* 0x000fe20003f06270 */
[----:B------:R-:W-:-:S12]  /*02b0*/  BSSY.RECONVERGENT B0, `(.L_x_3) ;  /* 0x000001c000007945 */ /* 0x000fd80003800200 */
[----:B------:R-:W-:Y:S05]  /*02c0*/  @P0 BRA `(.L_x_4) ;  /* 0x0000000000680947 */ /* 0x000fea0003800000 */
[----:B------:R-:W0:Y:S01]  /*02d0*/  LDC R22, c[0x0][0x374] ;  /* 0x0000dd00ff167b82 */ /* 0x000e220000000800 */
[----:B------:R-:W-:Y:S07]  /*02e0*/  BSSY.RECONVERGENT B1, `(.L_x_5) ;  /* 0x000000b000017945 */ /* 0x000fee0003800200 */
[----:B------:R-:W1:Y:S01]  /*02f0*/  LDC.64 R14, c[0x0][0x380] ;  /* 0x0000e000ff0e7b82 */ /* 0x000e620000000a00 */
[----:B0-----:R-:W-:-:S07]  /*0300*/  IMAD R22, R22, UR4, RZ ;  /* 0x0000000416167c24 */ /* 0x001fce000f8e02ff */
.L_x_6:
[----:B-1----:R-:W-:-:S06]  /*0310*/  IMAD.WIDE R16, R21, 0x4, R14 ;  /* 0x0000000415107825 */ /* 0x002fcc00078e020e */
[----:B------:R-:W2:Y:S02]  /*0320*/  LDG.E R17, desc[UR6][R16.64] ;  /* 0x0000000610117981 */ /* 0x000ea4000c1e1900 */
[----:B--2---:R-:W-:-:S04]  /*0330*/  FSETP.GT.AND P0, PT, |R17|, |R18|, PT ;  /* 0x400000121100720b */ /* 0x004fc80003f04200 */
[----:B------:R-:W-:Y:S01]  /*0340*/  SEL R19, R21, R19, P0 ;  /* 0x0000001315137207 */ /* 0x000fe20000000000 */
[----:B------:R-:W-:Y:S01]  /*0350*/  IMAD.IADD R21, R22, 0x1, R21 ;  /* 0x0000000116157824 */ /* 0x000fe200078e0215 */
[----:B------:R-:W-:-:S04]  /*0360*/  FSEL R18, R17, R18, P0 ;  /* 0x0000001211127208 */ /* 0x000fc80000000000 */
[----:B------:R-:W-:-:S13]  /*0370*/  ISETP.GE.AND P1, PT, R21, R20, PT ;  /* 0x000000141500720c */ /* 0x000fda0003f26270 */
[----:B------:R-:W-:Y:S05]  /*0380*/  @!P1 BRA `(.L_x_6) ;  /* 0xfffffffc00e09947 */ /* 0x000fea000383ffff */
[----:B------:R-:W-:Y:S05]  /*0390*/  BSYNC.RECONVERGENT B1 ;  /* 0x0000000000017941 */ /* 0x000fea0003800200 */
.L_x_5:
[----:B------:R-:W-:-:S13]  /*03a0*/  ISETP.GE.AND P0, PT, R21, R20, PT ;  /* 0x000000141500720c */ /* 0x000fda0003f06270 */
[----:B------:R-:W-:Y:S05]  /*03b0*/  @P0 BRA `(.L_x_4) ;  /* 0x00000000002c0947 */ /* 0x000fea0003800000 */
[----:B------:R-:W0:Y:S08]  /*03c0*/  LDC R22, c[0x0][0x378] ;  /* 0x0000de00ff167b82 */ /* 0x000e300000000800 */
[----:B------:R-:W1:Y:S01]  /*03d0*/  LDC.64 R14, c[0x0][0x380] ;  /* 0x0000e000ff0e7b82 */ /* 0x000e620000000a00 */
[----:B0-----:R-:W-:-:S07]  /*03e0*/  IMAD R22, R22, UR8, RZ ;  /* 0x0000000816167c24 */ /* 0x001fce000f8e02ff */
.L_x_7:
        /* <DEDUP_REMOVED lines=8> */
.L_x_4:
[----:B------:R-:W-:Y:S05]  /*0470*/  BSYNC.RECONVERGENT B0 ;  /* 0x0000000000007941 */ /* 0x000fea0003800200 */
.L_x_3:
[----:B------:R-:W-:Y:S01]  /*0480*/  IABS R16, R12 ;  /* 0x0000000c00107213 */ /* 0x000fe20000000000 */
[----:B------:R-:W-:Y:S01]  /*0490*/  VIADD R9, R9, 0x80 ;  /* 0x0000008009097836 */ /* 0x000fe20000000000 */
[----:B------:R-:W-:Y:S01]  /*04a0*/  IABS R20, R13 ;  /* 0x0000000d00147213 */ /* 0x000fe20000000000 */
[----:B------:R-:W-:Y:S01]  /*04b0*/  BSSY.RECONVERGENT B0, `(.L_x_8) ;  /* 0x0000062000007945 */ /* 0x000fe20003800200 */
[----:B------:R-:W0:Y:S01]  /*04c0*/  I2F.RP R17, R16 ;  /* 0x0000001000117306 */ /* 0x000e220000209400 */
[----:B------:R-:W-:Y:S02]  /*04d0*/  IABS R25, R10 ;  /* 0x0000000a00197213 */ /* 0x000fe40000000000 */
[----:B------:R-:W-:Y:S02]  /*04e0*/  IABS R23, R19 ;  /* 0x0000001300177213 */ /* 0x000fe40000000000 */
[----:B------:R-:W-:Y:S02]  /*04f0*/  LEA R9, R4, R9, 0x18 ;  /* 0x0000000904097211 */ /* 0x000fe400078ec0ff */
[C---:B------:R-:W-:Y:S01]  /*0500*/  ISETP.GT.U32.AND P6, PT, R5.reuse, 0xf, PT ;  /* 0x0000000f0500780c */ /* 0x040fe20003fc4070 */
[----:B------:R-:W1:Y:S01]  /*0510*/  I2F.RP R24, R20 ;  /* 0x0000001400187306 */ /* 0x000e620000209400 */
[----:B------:R-:W-:Y:S01]  /*0520*/  ISETP.GT.U32.AND P5, PT, R5, 0x7, PT ;  /* 0x000000070500780c */ /* 0x000fe20003fa4070 */
[----:B------:R-:W-:-:S06]  /*0530*/  IMAD R4, R8, 0xc, R9 ;  /* 0x0000000c08047824 */ /* 0x000fcc00078e0209 */
[----:B0-----:R-:W0:Y:S08]  /*0540*/  MUFU.RCP R17, R17 ;  /* 0x0000001100117308 */ /* 0x001e300000001000 */
[----:B-1----:R-:W-:Y:S01]  /*0550*/  MUFU.RCP R24, R24 ;  /* 0x0000001800187308 */ /* 0x002fe20000001000 */
[----:B0-----:R-:W-:-:S07]  /*0560*/  VIADD R14, R17, 0xffffffe ;  /* 0x0ffffffe110e7836 */ /* 0x001fce0000000000 */
[----:B------:R0:W1:Y:S02]  /*0570*/  F2I.FTZ.U32.TRUNC.NTZ R15, R14 ;  /* 0x0000000e000f7305 */ /* 0x000064000021f000 */
[----:B0-----:R-:W-:Y:S02]  /*0580*/  HFMA2 R14, -RZ, RZ, 0, 0 ;  /* 0x00000000ff0e7431 */ /* 0x001fe400000001ff */
[----:B-1----:R-:W-:-:S04]  /*0590*/  IMAD.MOV R21, RZ, RZ, -R15 ;  /* 0x000000ffff157224 */ /* 0x002fc800078e0a0f */
[----:B------:R-:W-:-:S04]  /*05a0*/  IMAD R21, R21, R16, RZ ;  /* 0x0000001015157224 */ /* 0x000fc800078e02ff */
[----:B------:R-:W-:-:S04]  /*05b0*/  IMAD.HI.U32 R22, R15, R21, R14 ;  /* 0x000000150f167227 */ /* 0x000fc800078e000e */
[----:B------:R-:W-:Y:S02]  /*05c0*/  IMAD.MOV.U32 R21, RZ, RZ, R25 ;  /* 0x000000ffff157224 */ /* 0x000fe400078e0019 */
[----:B------:R-:W-:Y:S02]  /*05d0*/  IMAD.HI.U32 R14, R22, R23, RZ ;  /* 0x00000017160e7227 */ /* 0x000fe400078e00ff */
[----:B------:R-:W0:Y:S02]  /*05e0*/  I2F.RP R25, R21 ;  /* 0x0000001500197306 */ /* 0x000e240000209400 */
[----:B------:R-:W-:Y:S02]  /*05f0*/  IMAD.MOV R17, RZ, RZ, -R14 ;  /* 0x000000ffff117224 */ /* 0x000fe400078e0a0e */
[----:B------:R-:W-:Y:S02]  /*0600*/  VIADD R15, R24, 0xffffffe ;  /* 0x0ffffffe180f7836 */ /* 0x000fe40000000000 */
[----:B------:R-:W-:-:S04]  /*0610*/  IMAD R17, R16, R17, R23 ;  /* 0x0000001110117224 */ /* 0x000fc800078e0217 */
[----:B------:R-:W-:Y:S01]  /*0620*/  F2I.FTZ.U32.TRUNC.NTZ R15, R15 ;  /* 0x0000000f000f7305 */ /* 0x000fe2000021f000 */
[----:B------:R-:W-:-:S07]  /*0630*/  ISETP.GT.U32.AND P1, PT, R16, R17, PT ;  /* 0x000000111000720c */ /* 0x000fce0003f24070 */
[----:B0-----:R-:W0:Y:S06]  /*0640*/  MUFU.RCP R25, R25 ;  /* 0x0000001900197308 */ /* 0x001e2c0000001000 */
[----:B------:R-:W-:Y:S02]  /*0650*/  @!P1 IMAD.IADD R17, R17, 0x1, -R16 ;  /* 0x0000000111119824 */ /* 0x000fe400078e0a10 */
[----:B------:R-:W-:Y:S01]  /*0660*/  @!P1 VIADD R14, R14, 0x1 ;  /* 0x000000010e0e9836 */ /* 0x000fe20000000000 */
[----:B------:R-:W-:Y:S02]  /*0670*/  ISETP.NE.AND P1, PT, R12, RZ, PT ;  /* 0x000000ff0c00720c */ /* 0x000fe40003f25270 */
[----:B------:R-:W-:-:S02]  /*0680*/  ISETP.GE.U32.AND P0, PT, R17, R16, PT ;  /* 0x000000101100720c */ /* 0x000fc40003f06070 */
[----:B------:R-:W-:Y:S02]  /*0690*/  LOP3.LUT R16, R19, R12, RZ, 0x3c, !PT ;  /* 0x0000000c13107212 */ /* 0x000fe400078e3cff */
[----:B0-----:R-:W-:Y:S01]  /*06a0*/  IADD3 R26, PT, PT, R25, 0xffffffe, RZ ;  /* 0x0ffffffe191a7810 */ /* 0x001fe20007ffe0ff */
[----:B------:R-:W-:Y:S01]  /*06b0*/  IMAD.MOV R25, RZ, RZ, -R15 ;  /* 0x000000ffff197224 */ /* 0x000fe200078e0a0f */
[----:B------:R-:W-:Y:S02]  /*06c0*/  ISETP.GE.AND P2, PT, R16, RZ, PT ;  /* 0x000000ff1000720c */ /* 0x000fe40003f46270 */
[----:B------:R-:W0:Y:S01]  /*06d0*/  F2I.FTZ.U32.TRUNC.NTZ R17, R26 ;  /* 0x0000001a00117305 */ /* 0x000e22000021f000 */
[----:B------:R-:W-:-:S04]  /*06e0*/  IMAD R25, R25, R20, RZ ;  /* 0x0000001419197224 */ /* 0x000fc800078e02ff */
[----:B------:R-:W-:-:S04]  /*06f0*/  @P0 VIADD R14, R14, 0x1 ;  /* 0x000000010e0e0836 */ /* 0x000fc80000000000 */
[----:B------:R-:W-:Y:S02]  /*0700*/  IMAD.MOV.U32 R22, RZ, RZ, R14 ;  /* 0x000000ffff167224 */ /* 0x000fe400078e000e */
[----:B------:R-:W-:Y:S02]  /*0710*/  IMAD.MOV.U32 R14, RZ, RZ, RZ ;  /* 0x000000ffff0e7224 */ /* 0x000fe400078e00ff */
[----:B------:R-:W-:Y:S01]  /*0720*/  @!P2 IMAD.MOV R22, RZ, RZ, -R22 ;  /* 0x000000ffff16a224 */ /* 0x000fe200078e0a16 */
[----:B------:R-:W-:Y:S01]  /*0730*/  @!P1 LOP3.LUT R22, RZ, R12, RZ, 0x33, !PT ;  /* 0x0000000cff169212 */ /* 0x000fe200078e33ff */
[----:B------:R-:W-:Y:S01]  /*0740*/  IMAD.HI.U32 R14, R15, R25, R14 ;  /* 0x000000190f0e7227 */ /* 0x000fe200078e000e */
[----:B0-----:R-:W-:Y:S02]  /*0750*/  IADD3 R16, PT, PT, RZ, -R17, RZ ;  /* 0x80000011ff107210 */ /* 0x001fe40007ffe0ff */
[----:B------:R-:W-:-:S03]  /*0760*/  IABS R24, R22 ;  /* 0x0000001600187213 */ /* 0x000fc60000000000 */
[----:B------:R-:W-:Y:S02]  /*0770*/  IMAD R15, R16, R21, RZ ;  /* 0x00000015100f7224 */ /* 0x000fe400078e02ff */
[----:B------:R-:W-:-:S04]  /*0780*/  IMAD.MOV.U32 R16, RZ, RZ, RZ ;  /* 0x000000ffff107224 */ /* 0x000fc800078e00ff */
[----:B------:R-:W-:Y:S01]  /*0790*/  IMAD.HI.U32 R16, R17, R15, R16 ;  /* 0x0000000f11107227 */ /* 0x000fe200078e0010 */
[----:B------:R-:W-:-:S03]  /*07a0*/  IABS R17, R10 ;  /* 0x0000000a00117213 */ /* 0x000fc60000000000 */
[----:B------:R-:W-:Y:S01]  /*07b0*/  IMAD.MOV.U32 R15, RZ, RZ, R24 ;  /* 0x000000ffff0f7224 */ /* 0x000fe200078e0018 */
[----:B------:R-:W-:Y:S01]  /*07c0*/  IADD3 R24, PT, PT, RZ, -R17, RZ ;  /* 0x80000011ff187210 */ /* 0x000fe20007ffe0ff */
[----:B------:R-:W-:-:S04]  /*07d0*/  IMAD.HI.U32 R16, R16, R23, RZ ;  /* 0x0000001710107227 */ /* 0x000fc800078e00ff */
[----:B------:R-:W-:-:S04]  /*07e0*/  IMAD.HI.U32 R14, R14, R15, RZ ;  /* 0x0000000f0e0e7227 */ /* 0x000fc800078e00ff */
[----:B------:R-:W-:Y:S02]  /*07f0*/  IMAD.MOV R17, RZ, RZ, -R14 ;  /* 0x000000ffff117224 */ /* 0x000fe400078e0a0e */
[----:B------:R-:W-:Y:S02]  /*0800*/  IMAD R14, R16, R24, R23 ;  /* 0x00000018100e7224 */ /* 0x000fe400078e0217 */
[----:B------:R-:W-:-:S03]  /*0810*/  IMAD R15, R20, R17, R15 ;  /* 0x00000011140f7224 */ /* 0x000fc600078e020f */
[----:B------:R-:W-:Y:S02]  /*0820*/  ISETP.GT.U32.AND P3, PT, R21, R14, PT ;  /* 0x0000000e1500720c */ /* 0x000fe40003f64070 */
[----:B------:R-:W-:-:S11]  /*0830*/  ISETP.GT.U32.AND P0, PT, R20, R15, PT ;  /* 0x0000000f1400720c */ /* 0x000fd60003f04070 */
[----:B------:R-:W-:Y:S01]  /*0840*/  @!P3 IMAD.IADD R14, R14, 0x1, -R21 ;  /* 0x000000010e0eb824 */ /* 0x000fe200078e0a15 */
[----:B------:R-:W-:Y:S01]  /*0850*/  @!P3 IADD3 R16, PT, PT, R16, 0x1, RZ ;  /* 0x000000011010b810 */ /* 0x000fe20007ffe0ff */
[----:B------:R-:W-:Y:S01]  /*0860*/  @!P0 IMAD.IADD R15, R15, 0x1, -R20 ;  /* 0x000000010f0f8824 */ /* 0x000fe200078e0a14 */
[----:B------:R-:W-:Y:S01]  /*0870*/  ISETP.GE.AND P3, PT, R22, RZ, PT ;  /* 0x000000ff1600720c */ /* 0x000fe20003f66270 */
[----:B------:R-:W-:Y:S01]  /*0880*/  IMAD.MOV R22, RZ, RZ, -R22 ;  /* 0x000000ffff167224 */ /* 0x000fe200078e0a16 */
[----:B------:R-:W-:Y:S02]  /*0890*/  ISETP.GE.U32.AND P1, PT, R14, R21, PT ;  /* 0x000000150e00720c */ /* 0x000fe40003f26070 */
[----:B------:R-:W-:Y:S02]  /*08a0*/  ISETP.GT.U32.AND P4, PT, R20, R15, PT ;  /* 0x0000000f1400720c */ /* 0x000fe40003f84070 */
[----:B------:R-:W-:Y:S01]  /*08b0*/  LOP3.LUT R14, R19, R10, RZ, 0x3c, !PT ;  /* 0x0000000a130e7212 */ /* 0x000fe200078e3cff */
[----:B------:R-:W-:Y:S01]  /*08c0*/  IMAD R19, R12, R22, R19 ;  /* 0x000000160c137224 */ /* 0x000fe200078e0213 */
[----:B------:R-:W-:-:S02]  /*08d0*/  ISETP.NE.AND P0, PT, R10, RZ, PT ;  /* 0x000000ff0a00720c */ /* 0x000fc40003f05270 */
[----:B------:R-:W-:-:S05]  /*08e0*/  ISETP.GE.AND P2, PT, R14, RZ, PT ;  /* 0x000000ff0e00720c */ /* 0x000fca0003f46270 */
[----:B------:R-:W-:Y:S01]  /*08f0*/  @P1 VIADD R16, R16, 0x1 ;  /* 0x0000000110101836 */ /* 0x000fe20000000000 */
[----:B------:R-:W-:Y:S01]  /*0900*/  ISETP.NE.AND P1, PT, R13, RZ, PT ;  /* 0x000000ff0d00720c */ /* 0x000fe20003f25270 */
[----:B------:R-:W-:Y:S01]  /*0910*/  @!P4 IMAD.IADD R15, R15, 0x1, -R20 ;  /* 0x000000010f0fc824 */ /* 0x000fe200078e0a14 */
[----:B------:R-:W-:-:S04]  /*0920*/  ISETP.GT.U32.AND P4, PT, R5, 0x3, PT ;  /* 0x000000030500780c */ /* 0x000fc80003f84070 */
[----:B------:R-:W-:Y:S01]  /*0930*/  @!P3 IADD3 R15, PT, PT, -R15, RZ, RZ ;  /* 0x000000ff0f0fb210 */ /* 0x000fe20007ffe1ff */
[----:B------:R-:W-:Y:S01]  /*0940*/  @!P2 IMAD.MOV R16, RZ, RZ, -R16 ;  /* 0x000000ffff10a224 */ /* 0x000fe200078e0a10 */
[C---:B------:R-:W-:Y:S02]  /*0950*/  ISETP.GT.U32.AND P3, PT, R5.reuse, 0x1, PT ;  /* 0x000000010500780c */ /* 0x040fe40003f64070 */
[----:B------:R-:W-:Y:S01]  /*0960*/  ISETP.NE.AND P2, PT, R5, RZ, PT ;  /* 0x000000ff0500720c */ /* 0x000fe20003f45270 */
[----:B------:R-:W-:Y:S01]  /*0970*/  IMAD R5, R8, 0x4, R11 ;  /* 0x0000000408057824 */ /* 0x000fe200078e020b */
[----:B------:R-:W-:Y:S02]  /*0980*/  @!P0 LOP3.LUT R16, RZ, R10, RZ, 0x33, !PT ;  /* 0x0000000aff108212 */ /* 0x000fe400078e33ff */
[----:B------:R-:W-:Y:S02]  /*0990*/  @!P1 LOP3.LUT R15, RZ, R13, RZ, 0x33, !PT ;  /* 0x0000000dff0f9212 */ /* 0x000fe400078e33ff */
[C---:B------:R-:W-:Y:S01]  /*09a0*/  ISETP.GT.U32.AND P1, PT, R2.reuse, 0xf, PT ;  /* 0x0000000f0200780c */ /* 0x040fe20003f24070 */
[----:B------:R0:W-:Y:S01]  /*09b0*/  STS [R5], R18 ;  /* 0x0000001205007388 */ /* 0x0001e20000000800 */
[----:B------:R-:W-:-:S03]  /*09c0*/  ISETP.GT.U32.AND P0, PT, R2, 0x7, PT ;  /* 0x000000070200780c */ /* 0x000fc60003f04070 */
[----:B------:R0:W-:Y:S04]  /*09d0*/  STS [R4], R19 ;  /* 0x0000001304007388 */ /* 0x0001e80000000800 */
[----:B------:R0:W-:Y:S04]  /*09e0*/  STS [R4+0x4], R15 ;  /* 0x0000040f04007388 */ /* 0x0001e80000000800 */
[----:B------:R0:W-:Y:S01]  /*09f0*/  STS [R4+0x8], R16 ;  /* 0x0000081004007388 */ /* 0x0001e20000000800 */
[----:B------:R-:W-:Y:S06]  /*0a00*/  BAR.SYNC.DEFER_BLOCKING 0x0 ;  /* 0x0000000000007b1d */ /* 0x000fec0000010000 */
[----:B------:R-:W-:Y:S05]  /*0a10*/  @P1 BRA `(.L_x_9) ;  /* 0x00000000002c1947 */ /* 0x000fea0003800000 */
[----:B------:R-:W-:Y:S04]  /*0a20*/  LDS R8, [R5] ;  /* 0x0000000005087984 */ /* 0x000fe80000000800 */
[----:B------:R-:W1:Y:S02]  /*0a30*/  LDS R9, [R5+0x40] ;  /* 0x0000400005097984 */ /* 0x000e640000000800 */
[----:B-1----:R-:W-:-:S13]  /*0a40*/  FSETP.GEU.AND P1, PT, |R8|, |R9|, PT ;  /* 0x400000090800720b */ /* 0x002fda0003f2e200 */
[----:B------:R-:W1:Y:S04]  /*0a50*/  @!P1 LDS R8, [R5+0x40] ;  /* 0x0000400005089984 */ /* 0x000e680000000800 */
[----:B-1----:R-:W-:Y:S04]  /*0a60*/  @!P1 STS [R5], R8 ;  /* 0x0000000805009388 */ /* 0x002fe80000000800 */
[----:B------:R-:W1:Y:S04]  /*0a70*/  @!P1 LDS R9, [R4+0xc0] ;  /* 0x0000c00004099984 */ /* 0x000e680000000800 */
[----:B-1----:R-:W-:Y:S04]  /*0a80*/  @!P1 STS [R4], R9 ;  /* 0x0000000904009388 */ /* 0x002fe80000000800 */
[----:B------:R-:W1:Y:S04]  /*0a90*/  @!P1 LDS R13, [R4+0xc4] ;  /* 0x0000c400040d9984 */ /* 0x000e680000000800 */
[----:B-1----:R-:W-:Y:S04]  /*0aa0*/  @!P1 STS [R4+0x4], R13 ;  /* 0x0000040d04009388 */ /* 0x002fe80000000800 */
[----:B0-----:R-:W0:Y:S04]  /*0ab0*/  @!P1 LDS R15, [R4+0xc8] ;  /* 0x0000c800040f9984 */ /* 0x001e280000000800 */
[----:B0-----:R1:W-:Y:S02]  /*0ac0*/  @!P1 STS [R4+0x8], R15 ;  /* 0x0000080f04009388 */ /* 0x0013e40000000800 */
.L_x_9:
[----:B------:R-:W-:Y:S05]  /*0ad0*/  BSYNC.RECONVERGENT B0 ;  /* 0x0000000000007941 */ /* 0x000fea0003800200 */
.L_x_8:
[----:B------:R-:W-:Y:S01]  /*0ae0*/  BAR.SYNC.DEFER_BLOCKING 0x0 ;  /* 0x0000000000007b1d */ /* 0x000fe20000010000 */
[----:B------:R-:W-:-:S05]  /*0af0*/  ISETP.GT.U32.AND P1, PT, R2, 0x3, PT ;  /* 0x000000030200780c */ /* 0x000fca0003f24070 */
[----:B------:R-:W-:Y:S04]  /*0b00*/  BSSY.RECONVERGENT B0, `(.L_x_10) ;  /* 0x000000d000007945 */ /* 0x000fe80003800200 */
[----:B------:R-:W-:Y:S05]  /*0b10*/  @P0 BRA `(.L_x_11) ;  /* 0x00000000002c0947 */ /* 0x000fea0003800000 */
[----:B------:R-:W-:Y:S04]  /*0b20*/  LDS R8, [R5] ;  /* 0x0000000005087984 */ /* 0x000fe80000000800 */
[----:B------:R-:W2:Y:S02]  /*0b30*/  LDS R9, [R5+0x20] ;  /* 0x0000200005097984 */ /* 0x000ea40000000800 */
[----:B--2---:R-:W-:-:S13]  /*0b40*/  FSETP.GEU.AND P0, PT, |R8|, |R9|, PT ;  /* 0x400000090800720b */ /* 0x004fda0003f0e200 */
[----:B------:R-:W2:Y:S04]  /*0b50*/  @!P0 LDS R8, [R5+0x20] ;  /* 0x0000200005088984 */ /* 0x000ea80000000800 */
[----:B--2---:R-:W-:Y:S04]  /*0b60*/  @!P0 STS [R5], R8 ;  /* 0x0000000805008388 */ /* 0x004fe80000000800 */
[----:B------:R-:W2:Y:S04]  /*0b70*/  @!P0 LDS R9, [R4+0x60] ;  /* 0x0000600004098984 */ /* 0x000ea80000000800 */
[----:B--2---:R-:W-:Y:S04]  /*0b80*/  @!P0 STS [R4], R9 ;  /* 0x0000000904008388 */ /* 0x004fe80000000800 */
[----:B------:R-:W2:Y:S04]  /*0b90*/  @!P0 LDS R13, [R4+0x64] ;  /* 0x00006400040d8984 */ /* 0x000ea80000000800 */
[----:B--2---:R-:W-:Y:S04]  /*0ba0*/  @!P0 STS [R4+0x4], R13 ;  /* 0x0000040d04008388 */ /* 0x004fe80000000800 */
[----:B01----:R-:W0:Y:S04]  /*0bb0*/  @!P0 LDS R15, [R4+0x68] ;  /* 0x00006800040f8984 */ /* 0x003e280000000800 */
[----:B0-----:R2:W-:Y:S02]  /*0bc0*/  @!P0 STS [R4+0x8], R15 ;  /* 0x0000080f04008388 */ /* 0x0015e40000000800 */
.L_x_11:
[----:B------:R-:W-:Y:S05]  /*0bd0*/  BSYNC.RECONVERGENT B0 ;  /* 0x0000000000007941 */ /* 0x000fea0003800200 */
.L_x_10:
[----:B------:R-:W-:Y:S01]  /*0be0*/  BAR.SYNC.DEFER_BLOCKING 0x0 ;  /* 0x0000000000007b1d */ /* 0x000fe20000010000 */
[----:B------:R-:W-:-:S05]  /*0bf0*/  ISETP.GT.U32.AND P0, PT, R2, 0x1, PT ;  /* 0x000000010200780c */ /* 0x000fca0003f04070 */
[----:B------:R-:W-:Y:S04]  /*0c00*/  BSSY.RECONVERGENT B0, `(.L_x_12) ;  /* 0x000000d000007945 */ /* 0x000fe80003800200 */
[----:B------:R-:W-:Y:S05]  /*0c10*/  @P1 BRA `(.L_x_13) ;  /* 0x00000000002c1947 */ /* 0x000fea0003800000 */
[----:B------:R-:W-:Y:S04]  /*0c20*/  LDS R8, [R5] ;  /* 0x0000000005087984 */ /* 0x000fe80000000800 */
[----:B------:R-:W3:Y:S02]  /*0c30*/  LDS R9, [R5+0x10] ;  /* 0x0000100005097984 */ /* 0x000ee40000000800 */
[----:B---3--:R-:W-:-:S13]  /*0c40*/  FSETP.GEU.AND P1, PT, |R8|, |R9|, PT ;  /* 0x400000090800720b */ /* 0x008fda0003f2e200 */
[----:B------:R-:W3:Y:S04]  /*0c50*/  @!P1 LDS R8, [R5+0x10] ;  /* 0x0000100005089984 */ /* 0x000ee80000000800 */
[----:B---3--:R-:W-:Y:S04]  /*0c60*/  @!P1 STS [R5], R8 ;  /* 0x0000000805009388 */ /* 0x008fe80000000800 */
[----:B------:R-:W3:Y:S04]  /*0c70*/  @!P1 LDS R9, [R4+0x30] ;  /* 0x0000300004099984 */ /* 0x000ee80000000800 */
[----:B---3--:R-:W-:Y:S04]  /*0c80*/  @!P1 STS [R4], R9 ;  /* 0x0000000904009388 */ /* 0x008fe80000000800 */
[----:B------:R-:W3:Y:S04]  /*0c90*/  @!P1 LDS R13, [R4+0x34] ;  /* 0x00003400040d9984 */ /* 0x000ee80000000800 */
[----:B---3--:R-:W-:Y:S04]  /*0ca0*/  @!P1 STS [R4+0x4], R13 ;  /* 0x0000040d04009388 */ /* 0x008fe80000000800 */
[----:B012---:R-:W0:Y:S04]  /*0cb0*/  @!P1 LDS R15, [R4+0x38] ;  /* 0x00003800040f9984 */ /* 0x007e280000000800 */
[----:B0-----:R3:W-:Y:S02]  /*0cc0*/  @!P1 STS [R4+0x8], R15 ;  /* 0x0000080f04009388 */ /* 0x0017e40000000800 */
.L_x_13:
[----:B------:R-:W-:Y:S05]  /*0cd0*/  BSYNC.RECONVERGENT B0 ;  /* 0x0000000000007941 */ /* 0x000fea0003800200 */
.L_x_12:
[----:B------:R-:W-:Y:S01]  /*0ce0*/  BAR.SYNC.DEFER_BLOCKING 0x0 ;  /* 0x0000000000007b1d */ /* 0x000fe20000010000 */
[----:B------:R-:W-:-:S05]  /*0cf0*/  ISETP.NE.AND P1, PT, R2, RZ, PT ;  /* 0x000000ff0200720c */ /* 0x000fca0003f25270 */
[----:B------:R-:W-:Y:S04]  /*0d00*/  BSSY.RECONVERGENT B0, `(.L_x_14) ;  /* 0x000000d000007945 */ /* 0x000fe80003800200 */
[----:B------:R-:W-:Y:S05]  /*0d10*/  @P0 BRA `(.L_x_15) ;  /* 0x00000000002c0947 */ /* 0x000fea0003800000 */
[----:B------:R-:W-:Y:S04]  /*0d20*/  LDS R8, [R5] ;  /* 0x0000000005087984 */ /* 0x000fe80000000800 */
[----:B------:R-:W4:Y:S02]  /*0d30*/  LDS R9, [R5+0x8] ;  /* 0x0000080005097984 */ /* 0x000f240000000800 */
[----:B----4-:R-:W-:-:S13]  /*0d40*/  FSETP.GEU.AND P0, PT, |R8|, |R9|, PT ;  /* 0x400000090800720b */ /* 0x010fda0003f0e200 */
[----:B------:R-:W4:Y:S04]  /*0d50*/  @!P0 LDS R8, [R5+0x8] ;  /* 0x0000080005088984 */ /* 0x000f280000000800 */
[----:B----4-:R-:W-:Y:S04]  /*0d60*/  @!P0 STS [R5], R8 ;  /* 0x0000000805008388 */ /* 0x010fe80000000800 */
[----:B------:R-:W4:Y:S04]  /*0d70*/  @!P0 LDS R9, [R4+0x18] ;  /* 0x0000180004098984 */ /* 0x000f280000000800 */
[----:B----4-:R-:W-:Y:S04]  /*0d80*/  @!P0 STS [R4], R9 ;  /* 0x0000000904008388 */ /* 0x010fe80000000800 */
[----:B------:R-:W4:Y:S04]  /*0d90*/  @!P0 LDS R13, [R4+0x1c] ;  /* 0x00001c00040d8984 */ /* 0x000f280000000800 */
[----:B----4-:R-:W-:Y:S04]  /*0da0*/  @!P0 STS [R4+0x4], R13 ;  /* 0x0000040d04008388 */ /* 0x010fe80000000800 */
[----:B0123--:R-:W0:Y:S04]  /*0db0*/  @!P0 LDS R15, [R4+0x20] ;  /* 0x00002000040f8984 */ /* 0x00fe280000000800 */
[----:B0-----:R4:W-:Y:S02]  /*0dc0*/  @!P0 STS [R4+0x8], R15 ;  /* 0x0000080f04008388 */ /* 0x0019e40000000800 */
.L_x_15:
[----:B------:R-:W-:Y:S05]  /*0dd0*/  BSYNC.RECONVERGENT B0 ;  /* 0x0000000000007941 */ /* 0x000fea0003800200 */
.L_x_14:
[----:B------:R-:W-:Y:S06]  /*0de0*/  BAR.SYNC.DEFER_BLOCKING 0x0 ;  /* 0x0000000000007b1d */ /* 0x000fec0000010000 */
[----:B------:R-:W-:Y:S04]  /*0df0*/  BSSY.RECONVERGENT B0, `(.L_x_16) ;  /* 0x000000d000007945 */ /* 0x000fe80003800200 */
[----:B------:R-:W-:Y:S05]  /*0e00*/  @P1 BRA `(.L_x_17) ;  /* 0x00000000002c1947 */ /* 0x000fea0003800000 */
[----:B------:R-:W-:Y:S04]  /*0e10*/  LDS R8, [R5] ;  /* 0x0000000005087984 */ /* 0x000fe80000000800 */
[----:B------:R-:W5:Y:S02]  /*0e20*/  LDS R9, [R5+0x4] ;  /* 0x0000040005097984 */ /* 0x000f640000000800 */
[----:B-----5:R-:W-:-:S13]  /*0e30*/  FSETP.GEU.AND P0, PT, |R8|, |R9|, PT ;  /* 0x400000090800720b */ /* 0x020fda0003f0e200 */
[----:B------:R-:W5:Y:S04]  /*0e40*/  @!P0 LDS R8, [R5+0x4] ;  /* 0x0000040005088984 */ /* 0x000f680000000800 */
[----:B-----5:R-:W-:Y:S04]  /*0e50*/  @!P0 STS [R5], R8 ;  /* 0x0000000805008388 */ /* 0x020fe80000000800 */
[----:B------:R-:W5:Y:S04]  /*0e60*/  @!P0 LDS R9, [R4+0xc] ;  /* 0x00000c0004098984 */ /* 0x000f680000000800 */
[----:B-----5:R-:W-:Y:S04]  /*0e70*/  @!P0 STS [R4], R9 ;  /* 0x0000000904008388 */ /* 0x020fe80000000800 */
[----:B------:R-:W5:Y:S04]  /*0e80*/  @!P0 LDS R13, [R4+0x10] ;  /* 0x00001000040d8984 */ /* 0x000f680000000800 */
[----:B-----5:R-:W-:Y:S04]  /*0e90*/  @!P0 STS [R4+0x4], R13 ;  /* 0x0000040d04008388 */ /* 0x020fe80000000800 */
[----:B01234-:R-:W0:Y:S04]  /*0ea0*/  @!P0 LDS R15, [R4+0x14] ;  /* 0x00001400040f8984 */ /* 0x01fe280000000800 */
[----:B0-----:R0:W-:Y:S02]  /*0eb0*/  @!P0 STS [R4+0x8], R15 ;  /* 0x0000080f04008388 */ /* 0x0011e40000000800 */
.L_x_17:
[----:B------:R-:W-:Y:S05]  /*0ec0*/  BSYNC.RECONVERGENT B0 ;  /* 0x0000000000007941 */ /* 0x000fea0003800200 */
.L_x_16:
[----:B------:R-:W-:Y:S01]  /*0ed0*/  BAR.SYNC.DEFER_BLOCKING 0x0 ;  /* 0x0000000000007b1d */ /* 0x000fe20000010000 */
[----:B------:R-:W-:-:S05]  /*0ee0*/  ISETP.GT.U32.AND P0, PT, R0, 0xf, PT ;  /* 0x0000000f0000780c */ /* 0x000fca0003f04070 */
        /* <DEDUP_REMOVED lines=13> */
.L_x_19:
[----:B------:R-:W-:Y:S05]  /*0fc0*/  BSYNC.RECONVERGENT B0 ;  /* 0x0000000000007941 */ /* 0x000fea0003800200 */
.L_x_18:
        /* <DEDUP_REMOVED lines=15> */
.L_x_21:
[----:B------:R-:W-:Y:S05]  /*10c0*/  BSYNC.RECONVERGENT B0 ;  /* 0x0000000000007941 */ /* 0x000fea0003800200 */
.L_x_20:
        /* <DEDUP_REMOVED lines=15> */
.L_x_23:
[----:B------:R-:W-:Y:S05]  /*11c0*/  BSYNC.RECONVERGENT B0 ;  /* 0x0000000000007941 */ /* 0x000fea0003800200 */
.L_x_22:
        /* <DEDUP_REMOVED lines=15> */
.L_x_25:
[----:B------:R-:W-:Y:S05]  /*12c0*/  BSYNC.RECONVERGENT B0 ;  /* 0x0000000000007941 */ /* 0x000fea0003800200 */
.L_x_24:
        /* <DEDUP_REMOVED lines=14> */
.L_x_27:
[----:B------:R-:W-:Y:S05]  /*13b0*/  BSYNC.RECONVERGENT B0 ;  /* 0x0000000000007941 */ /* 0x000fea0003800200 */
.L_x_26:
[----:B------:R-:W-:Y:S01]  /*13c0*/  BAR.SYNC.DEFER_BLOCKING 0x0 ;  /* 0x0000000000007b1d */ /* 0x000fe20000010000 */
[----:B------:R-:W-:-:S05]  /*13d0*/  ISETP.NE.AND P3, PT, R0, RZ, PT ;  /* 0x000000ff0000720c */ /* 0x000fca0003f65270 */
        /* <DEDUP_REMOVED lines=13> */
.L_x_29:
[----:B------:R-:W-:Y:S05]  /*14b0*/  BSYNC.RECONVERGENT B0 ;  /* 0x0000000000007941 */ /* 0x000fea0003800200 */
.L_x_28:
        /* <DEDUP_REMOVED lines=14> */
.L_x_31:
[----:B------:R-:W-:Y:S05]  /*15a0*/  BSYNC.RECONVERGENT B0 ;  /* 0x0000000000007941 */ /* 0x000fea0003800200 */
.L_x_30:
        /* <DEDUP_REMOVED lines=14> */
.L_x_33:
[----:B------:R-:W-:Y:S05]  /*1690*/  BSYNC.RECONVERGENT B0 ;  /* 0x0000000000007941 */ /* 0x000fea0003800200 */
.L_x_32:
        /* <DEDUP_REMOVED lines=14> */
.L_x_35:
[----:B------:R-:W-:Y:S05]  /*1780*/  BSYNC.RECONVERGENT B0 ;  /* 0x0000000000007941 */ /* 0x000fea0003800200 */
.L_x_34:
        /* <DEDUP_REMOVED lines=14> */
.L_x_37:
[----:B------:R-:W-:Y:S05]  /*1870*/  BSYNC.RECONVERGENT B0 ;  /* 0x0000000000007941 */ /* 0x000fea0003800200 */
.L_x_36:
[----:B------:R-:W-:Y:S06]  /*1880*/  BAR.SYNC.DEFER_BLOCKING 0x0 ;  /* 0x0000000000007b1d */ /* 0x000fec0000010000 */
[----:B------:R-:W-:Y:S04]  /*1890*/  BSSY.RECONVERGENT B0, `(.L_x_38) ;  /* 0x000001e000007945 */ /* 0x000fe80003800200 */
[----:B------:R-:W-:Y:S05]  /*18a0*/  @P1 BRA `(.L_x_39) ;  /* 0x0000000000701947 */ /* 0x000fea0003800000 */
[----:B------:R-:W5:Y:S01]  /*18b0*/  LDS R17, [R11] ;  /* 0x000000000b117984 */ /* 0x000f620000000800 */
[----:B------:R-:W5:Y:S01]  /*18c0*/  LDC.64 R8, c[0x4][RZ] ;  /* 0x01000000ff087b82 */ /* 0x000f620000000a00 */
[----:B------:R-:W-:-:S05]  /*18d0*/  IADD3 R13, PT, PT, R7, UR5, R6 ;  /* 0x00000005070d7c10 */ /* 0x000fca000fffe006 */
[----:B------:R-:W-:Y:S02]  /*18e0*/  IMAD R21, R13, 0x3, RZ ;  /* 0x000000030d157824 */ /* 0x000fe400078e02ff */
[----:B01234-:R-:W0:Y:S02]  /*18f0*/  LDC.64 R4, c[0x4][0x8] ;  /* 0x01000200ff047b82 */ /* 0x01fe240000000a00 */
[----:B------:R-:W-:Y:S02]  /*1900*/  VIADD R15, R21, 0x1 ;  /* 0x00000001150f7836 */ /* 0x000fe40000000000 */
[----:B-----5:R-:W-:-:S04]  /*1910*/  IMAD.WIDE.U32 R8, R13, 0x4, R8 ;  /* 0x000000040d087825 */ /* 0x020fc800078e0008 */
[----:B0-----:R-:W-:-:S04]  /*1920*/  IMAD.WIDE.U32 R12, R21, 0x4, R4 ;  /* 0x00000004150c7825 */ /* 0x001fc800078e0004 */
[--C-:B------:R-:W-:Y:S01]  /*1930*/  IMAD.WIDE.U32 R14, R15, 0x4, R4.reuse ;  /* 0x000000040f0e7825 */ /* 0x100fe200078e0004 */
[----:B------:R0:W-:Y:S03]  /*1940*/  STG.E.STRONG.SYS desc[UR6][R8.64], R17 ;  /* 0x0000001108007986 */ /* 0x0001e6000c115906 */
[----:B------:R-:W-:Y:S01]  /*1950*/  VIADD R21, R21, 0x2 ;  /* 0x0000000215157836 */ /* 0x000fe20000000000 */
[----:B------:R-:W1:Y:S03]  /*1960*/  LDS R0, [R11+0x80] ;  /* 0x000080000b007984 */ /* 0x000e660000000800 */
[----:B------:R-:W-:Y:S01]  /*1970*/  IMAD.WIDE.U32 R4, R21, 0x4, R4 ;  /* 0x0000000415047825 */ /* 0x000fe200078e0004 */
[----:B0-----:R-:W0:Y:S01]  /*1980*/  LDC.64 R8, c[0x4][0x10] ;  /* 0x01000400ff087b82 */ /* 0x001e220000000a00 */
[----:B-1----:R-:W-:-:S05]  /*1990*/  I2FP.F32.S32 R19, R0 ;  /* 0x0000000000137245 */ /* 0x002fca0000201400 */
[----:B------:R-:W-:Y:S04]  /*19a0*/  STG.E.STRONG.SYS desc[UR6][R12.64], R19 ;  /* 0x000000130c007986 */ /* 0x000fe8000c115906 */
[----:B------:R-:W1:Y:S02]  /*19b0*/  LDS R0, [R11+0x84] ;  /* 0x000084000b007984 */ /* 0x000e640000000800 */
[----:B-1----:R-:W-:-:S05]  /*19c0*/  I2FP.F32.S32 R23, R0 ;  /* 0x0000000000177245 */ /* 0x002fca0000201400 */
[----:B------:R-:W-:Y:S04]  /*19d0*/  STG.E.STRONG.SYS desc[UR6][R14.64], R23 ;  /* 0x000000170e007986 */ /* 0x000fe8000c115906 */
[----:B------:R-:W1:Y:S02]  /*19e0*/  LDS R0, [R11+0x88] ;  /* 0x000088000b007984 */ /* 0x000e640000000800 */
[----:B-1----:R-:W-:Y:S01]  /*19f0*/  I2FP.F32.S32 R17, R0 ;  /* 0x0000000000117245 */ /* 0x002fe20000201400 */
[----:B------:R-:W-:-:S04]  /*1a00*/  IMAD.MOV.U32 R0, RZ, RZ, 0x1 ;  /* 0x00000001ff007424 */ /* 0x000fc800078e00ff */
[----:B------:R1:W-:Y:S04]  /*1a10*/  STG.E.STRONG.SYS desc[UR6][R4.64], R17 ;  /* 0x0000001104007986 */ /* 0x0003e8000c115906 */
[----:B0-----:R-:W2:Y:S01]  /*1a20*/  ATOMG.E.ADD.STRONG.GPU PT, R8, desc[UR6][R8.64], R0 ;  /* 0x80000000080879a8 */ /* 0x001ea200081ef106 */
[----:B------:R-:W0:Y:S02]  /*1a30*/  LDCU UR4, c[0x0][0x370] ;  /* 0x00006e00ff0477ac */ /* 0x000e240008000800 */
[----:B0-----:R-:W-:-:S06]  /*1a40*/  UIADD3 UR4, UPT, UPT, UR4, -0x1, URZ ;  /* 0xffffffff04047890 */ /* 0x001fcc000fffe0ff */
[----:B--2---:R-:W-:-:S13]  /*1a50*/  ISETP.NE.AND P0, PT, R8, UR4, PT ;  /* 0x0000000408007c0c */ /* 0x004fda000bf05270 */
[----:B------:R1:W-:Y:S02]  /*1a60*/  @!P0 STS [R11+0x200], R0 ;  /* 0x000200000b008388 */ /* 0x0003e40000000800 */
.L_x_39:
[----:B------:R-:W-:Y:S05]  /*1a70*/  BSYNC.RECONVERGENT B0 ;  /* 0x0000000000007941 */ /* 0x000fea0003800200 */
.L_x_38:
[----:B------:R-:W-:Y:S06]  /*1a80*/  BAR.SYNC.DEFER_BLOCKING 0x0 ;  /* 0x0000000000007b1d */ /* 0x000fec0000010000 */
[----:B------:R-:W-:Y:S04]  /*1a90*/  BSSY.RECONVERGENT B0, `(.L_x_40) ;  /* 0x0000028000007945 */ /* 0x000fe80003800200 */
[----:B------:R-:W-:Y:S05]  /*1aa0*/  @P2 BRA `(.L_x_41) ;  /* 0x0000000000982947 */ /* 0x000fea0003800000 */
[----:B-1----:R-:W1:Y:S01]  /*1ab0*/  LDS R17, [R11] ;  /* 0x000000000b117984 */ /* 0x002e620000000800 */
[----:B0-234-:R-:W0:Y:S01]  /*1ac0*/  LDC.64 R4, c[0x4][RZ] ;  /* 0x01000000ff047b82 */ /* 0x01de220000000a00 */
[----:B------:R-:W-:Y:S01]  /*1ad0*/  IADD3 R13, PT, PT, R7, UR5, R6 ;  /* 0x00000005070d7c10 */ /* 0x000fe2000fffe006 */
[----:B------:R-:W-:Y:S01]  /*1ae0*/  VOTEU.ANY UR8, UPT, PT ;  /* 0x0000000000087886 */ /* 0x000fe200038e0100 */
[----:B------:R-:W2:Y:S01]  /*1af0*/  S2R R23, SR_LANEID ;  /* 0x0000000000177919 */ /* 0x000ea20000000000 */
[----:B------:R-:W2:Y:S02]  /*1b00*/  FLO.U32 R10, UR8 ;  /* 0x00000008000a7d00 */ /* 0x000ea400080e0000 */
[----:B------:R-:W-:-:S05]  /*1b10*/  IMAD R25, R13, 0x3, RZ ;  /* 0x000000030d197824 */ /* 0x000fca00078e02ff */
[----:B------:R-:W-:Y:S01]  /*1b20*/  IADD3 R15, PT, PT, R25, 0x1, RZ ;  /* 0x00000001190f7810 */ /* 0x000fe20007ffe0ff */
[----:B0-----:R-:W-:Y:S02]  /*1b30*/  IMAD.WIDE.U32 R8, R13, 0x4, R4 ;  /* 0x000000040d087825 */ /* 0x001fe400078e0004 */
[----:B------:R-:W0:Y:S01]  /*1b40*/  LDC.64 R4, c[0x4][0x8] ;  /* 0x01000200ff047b82 */ /* 0x000e220000000a00 */
[----:B--2---:R-:W-:Y:S02]  /*1b50*/  ISETP.EQ.U32.AND P0, PT, R10, R23, PT ;  /* 0x000000170a00720c */ /* 0x004fe40003f02070 */
[----:B-1----:R1:W-:Y:S04]  /*1b60*/  STG.E.STRONG.SYS desc[UR6][R8.64], R17 ;  /* 0x0000001108007986 */ /* 0x0023e8000c115906 */
[----:B------:R-:W2:Y:S01]  /*1b70*/  LDS R0, [R11+0x80] ;  /* 0x000080000b007984 */ /* 0x000ea20000000800 */
[--C-:B0-----:R-:W-:Y:S01]  /*1b80*/  IMAD.WIDE.U32 R12, R25, 0x4, R4.reuse ;  /* 0x00000004190c7825 */ /* 0x101fe200078e0004 */
[----:B-1----:R-:W0:Y:S01]  /*1b90*/  LDC.64 R8, c[0x4][0x18] ;  /* 0x01000600ff087b82 */ /* 0x002e220000000a00 */
[----:B------:R-:W0:Y:S02]  /*1ba0*/  POPC R17, UR8 ;  /* 0x0000000800117d09 */ /* 0x000e240008000000 */
[----:B------:R-:W-:-:S04]  /*1bb0*/  IMAD.WIDE.U32 R14, R15, 0x4, R4 ;  /* 0x000000040f0e7825 */ /* 0x000fc800078e0004 */
[----:B------:R-:W-:-:S04]  /*1bc0*/  VIADD R25, R25, 0x2 ;  /* 0x0000000219197836 */ /* 0x000fc80000000000 */
[----:B------:R-:W-:Y:S01]  /*1bd0*/  IMAD.WIDE.U32 R4, R25, 0x4, R4 ;  /* 0x0000000419047825 */ /* 0x000fe200078e0004 */
[----:B--2---:R-:W-:-:S05]  /*1be0*/  I2FP.F32.S32 R19, R0 ;  /* 0x0000000000137245 */ /* 0x004fca0000201400 */
[----:B------:R-:W-:Y:S04]  /*1bf0*/  STG.E.STRONG.SYS desc[UR6][R12.64], R19 ;  /* 0x000000130c007986 */ /* 0x000fe8000c115906 */
[----:B------:R-:W1:Y:S02]  /*1c00*/  LDS R0, [R11+0x84] ;  /* 0x000084000b007984 */ /* 0x000e640000000800 */
[----:B-1----:R-:W-:-:S05]  /*1c10*/  I2FP.F32.S32 R21, R0 ;  /* 0x0000000000157245 */ /* 0x002fca0000201400 */
[----:B------:R-:W-:Y:S04]  /*1c20*/  STG.E.STRONG.SYS desc[UR6][R14.64], R21 ;  /* 0x000000150e007986 */ /* 0x000fe8000c115906 */
[----:B------:R-:W1:Y:S02]  /*1c30*/  LDS R0, [R11+0x88] ;  /* 0x000088000b007984 */ /* 0x000e640000000800 */
[----:B-1----:R-:W-:-:S05]  /*1c40*/  I2FP.F32.S32 R13, R0 ;  /* 0x00000000000d7245 */ /* 0x002fca0000201400 */
[----:B------:R-:W-:Y:S04]  /*1c50*/  STG.E.STRONG.SYS desc[UR6][R4.64], R13 ;  /* 0x0000000d04007986 */ /* 0x000fe8000c115906 */
[----:B0-----:R-:W2:Y:S01]  /*1c60*/  @P0 ATOMG.E.ADD.STRONG.GPU PT, R9, desc[UR6][R8.64], R17 ;  /* 0x80000011080909a8 */ /* 0x001ea200081ef106 */
[----:B------:R-:W0:Y:S01]  /*1c70*/  LDCU UR4, c[0x0][0x374] ;  /* 0x00006e80ff0477ac */ /* 0x000e220008000800 */
[----:B------:R-:W1:Y:S01]  /*1c80*/  S2R R12, SR_LTMASK ;  /* 0x00000000000c7919 */ /* 0x000e620000003900 */
[----:B0-----:R-:W-:Y:S01]  /*1c90*/  UIADD3 UR4, UPT, UPT, UR4, -0x1, URZ ;  /* 0xffffffff04047890 */ /* 0x001fe2000fffe0ff */
[----:B-1----:R-:W-:-:S04]  /*1ca0*/  LOP3.LUT R12, R12, UR8, RZ, 0xc0, !PT ;  /* 0x000000080c0c7c12 */ /* 0x002fc8000f8ec0ff */
[----:B------:R-:W0:Y:S01]  /*1cb0*/  POPC R15, R12 ;  /* 0x0000000c000f7309 */ /* 0x000e220000000000 */
[----:B--2---:R-:W0:Y:S02]  /*1cc0*/  SHFL.IDX PT, R0, R9, R10, 0x1f ;  /* 0x00001f0a09007589 */ /* 0x004e2400000e0000 */
[----:B0-----:R-:W-:-:S05]  /*1cd0*/  IMAD.IADD R0, R0, 0x1, R15 ;  /* 0x0000000100007824 */ /* 0x001fca00078e020f */
[----:B------:R-:W-:-:S13]  /*1ce0*/  ISETP.NE.AND P0, PT, R0, UR4, PT ;  /* 0x0000000400007c0c */ /* 0x000fda000bf05270 */
[----:B------:R-:W-:-:S05]  /*1cf0*/  @!P0 IMAD.MOV.U32 R0, RZ, RZ, 0x1 ;  /* 0x00000001ff008424 */ /* 0x000fca00078e00ff */
[----:B------:R0:W-:Y:S02]  /*1d00*/  @!P0 STS [R11+0x200], R0 ;  /* 0x000200000b008388 */ /* 0x0001e40000000800 */
.L_x_41:
[----:B------:R-:W-:Y:S05]  /*1d10*/  BSYNC.RECONVERGENT B0 ;  /* 0x0000000000007941 */ /* 0x000fea0003800200 */
.L_x_40:
[----:B------:R-:W-:Y:S06]  /*1d20*/  BAR.SYNC.DEFER_BLOCKING 0x0 ;  /* 0x0000000000007b1d */ /* 0x000fec0000010000 */
[----:B------:R-:W-:Y:S04]  /*1d30*/  BSSY.RECONVERGENT B0, `(.L_x_42) ;  /* 0x0000028000007945 */ /* 0x000fe80003800200 */
[----:B------:R-:W-:Y:S05]  /*1d40*/  @P3 BRA `(.L_x_43) ;  /* 0x0000000000983947 */ /* 0x000fea0003800000 */
[----:B01234-:R-:W0:Y:S01]  /*1d50*/  LDS R15, [R11] ;  /* 0x000000000b0f7984 */ /* 0x01fe220000000800 */
[----:B------:R-:W1:Y:S01]  /*1d60*/  LDC.64 R4, c[0x4][RZ] ;  /* 0x01000000ff047b82 */ /* 0x000e620000000a00 */
[----:B------:R-:W-:Y:S01]  /*1d70*/  IADD3 R9, PT, PT, R7, UR5, R6 ;  /* 0x0000000507097c10 */ /* 0x000fe2000fffe006 */
[----:B------:R-:W-:Y:S01]  /*1d80*/  VOTEU.ANY UR8, UPT, PT ;  /* 0x0000000000087886 */ /* 0x000fe200038e0100 */
[----:B------:R-:W2:Y:S01]  /*1d90*/  S2R R23, SR_LANEID ;  /* 0x0000000000177919 */ /* 0x000ea20000000000 */
[----:B------:R-:W2:Y:S02]  /*1da0*/  FLO.U32 R10, UR8 ;  /* 0x00000008000a7d00 */ /* 0x000ea400080e0000 */
[----:B------:R-:W-:-:S04]  /*1db0*/  IMAD R21, R9, 0x3, RZ ;  /* 0x0000000309157824 */ /* 0x000fc800078e02ff */
[----:B------:R-:W-:Y:S02]  /*1dc0*/  VIADD R13, R21, 0x1 ;  /* 0x00000001150d7836 */ /* 0x000fe40000000000 */
[----:B-1----:R-:W-:Y:S02]  /*1dd0*/  IMAD.WIDE.U32 R6, R9, 0x4, R4 ;  /* 0x0000000409067825 */ /* 0x002fe400078e0004 */
[----:B------:R-:W1:Y:S01]  /*1de0*/  LDC.64 R4, c[0x4][0x8] ;  /* 0x01000200ff047b82 */ /* 0x000e620000000a00 */
[----:B--2---:R-:W-:Y:S02]  /*1df0*/  ISETP.EQ.U32.AND P0, PT, R10, R23, PT ;  /* 0x000000170a00720c */ /* 0x004fe40003f02070 */
[----:B0-----:R0:W-:Y:S04]  /*1e00*/  STG.E.STRONG.SYS desc[UR6][R6.64], R15 ;  /* 0x0000000f06007986 */ /* 0x0011e8000c115906 */
[----:B------:R-:W2:Y:S01]  /*1e10*/  LDS R0, [R11+0x80] ;  /* 0x000080000b007984 */ /* 0x000ea20000000800 */
[C-C-:B-1----:R-:W-:Y:S01]  /*1e20*/  IMAD.WIDE.U32 R8, R21.reuse, 0x4, R4.reuse ;  /* 0x0000000415087825 */ /* 0x142fe200078e0004 */
[----:B0-----:R-:W0:Y:S01]  /*1e30*/  LDC.64 R6, c[0x4][0x20] ;  /* 0x01000800ff067b82 */ /* 0x001e220000000a00 */
[----:B------:R-:W0:Y:S01]  /*1e40*/  POPC R15, UR8 ;  /* 0x00000008000f7d09 */ /* 0x000e220008000000 */
[----:B------:R-:W-:Y:S01]  /*1e50*/  IADD3 R21, PT, PT, R21, 0x2, RZ ;  /* 0x0000000215157810 */ /* 0x000fe20007ffe0ff */
[----:B------:R-:W-:-:S04]  /*1e60*/  IMAD.WIDE.U32 R12, R13, 0x4, R4 ;  /* 0x000000040d0c7825 */ /* 0x000fc800078e0004 */
        /* <DEDUP_REMOVED lines=20> */
.L_x_43:
[----:B------:R-:W-:Y:S05]  /*1fb0*/  BSYNC.RECONVERGENT B0 ;  /* 0x0000000000007941 */ /* 0x000fea0003800200 */
.L_x_42:
[----:B------:R-:W-:Y:S06]  /*1fc0*/  BAR.SYNC.DEFER_BLOCKING 0x0 ;  /* 0x0000000000007b1d */ /* 0x000fec0000010000 */
[----:B01----:R-:W0:Y:S02]  /*1fd0*/  LDS R11, [R11+0x200] ;  /* 0x000200000b0b7984 */ /* 0x003e240000000800 */
[----:B0-----:R-:W-:-:S13]  /*1fe0*/  ISETP.NE.AND P0, PT, R11, RZ, PT ;  /* 0x000000ff0b00720c */ /* 0x001fda0003f05270 */
[----:B------:R-:W-:Y:S05]  /*1ff0*/  @!P0 EXIT ;  /* 0x000000000000894d */ /* 0x000fea0003800000 */
[----:B------:R-:W0:Y:S01]  /*2000*/  LDCU UR4, c[0x0][0x370] ;  /* 0x00006e00ff0477ac */ /* 0x000e220008000800 */
[----:B------:R-:W-:Y:S01]  /*2010*/  BSSY.RECONVERGENT B0, `(.L_x_44) ;  /* 0x0000088000007945 */ /* 0x000fe20003800200 */
[----:B--234-:R-:W-:Y:S01]  /*2020*/  IMAD.MOV.U32 R4, RZ, RZ, -0x1 ;  /* 0xffffffffff047424 */ /* 0x01cfe200078e00ff */
[----:B------:R-:W-:Y:S01]  /*2030*/  MOV R6, 0xffffffff ;  /* 0xffffffff00067802 */ /* 0x000fe20000000f00 */
[----:B------:R-:W-:Y:S02]  /*2040*/  IMAD.MOV.U32 R5, RZ, RZ, -0x40800000 ;  /* 0xbf800000ff057424 */ /* 0x000fe400078e00ff */
[----:B------:R-:W-:Y:S01]  /*2050*/  IMAD.MOV.U32 R0, RZ, RZ, -0x1 ;  /* 0xffffffffff007424 */ /* 0x000fe200078e00ff */
[----:B0-----:R-:W-:-:S13]  /*2060*/  ISETP.GE.U32.AND P0, PT, R2, UR4, PT ;  /* 0x0000000402007c0c */ /* 0x001fda000bf06070 */
[----:B------:R-:W-:Y:S05]  /*2070*/  @P0 BRA `(.L_x_45) ;  /* 0x0000000800040947 */ /* 0x000fea0003800000 */
[----:B------:R-:W0:Y:S01]  /*2080*/  I2F.U32.RP R6, R3 ;  /* 0x0000000300067306 */ /* 0x000e220000209000 */
[----:B------:R-:W-:Y:S02]  /*2090*/  IMAD.IADD R8, R2, 0x1, R3 ;  /* 0x0000000102087824 */ /* 0x000fe400078e0203 */
[----:B------:R-:W-:Y:S01]  /*20a0*/  HFMA2 R4, -RZ, RZ, 0, 0 ;  /* 0x00000000ff047431 */ /* 0x000fe200000001ff */
[----:B------:R-:W-:Y:S01]  /*20b0*/  ISETP.NE.U32.AND P2, PT, R3, RZ, PT ;  /* 0x000000ff0300720c */ /* 0x000fe20003f45070 */
[----:B------:R-:W-:Y:S01]  /*20c0*/  BSSY.RECONVERGENT B1, `(.L_x_46) ;  /* 0x0000067000017945 */ /* 0x000fe20003800200 */
[----:B------:R-:W-:Y:S01]  /*20d0*/  IMAD.MOV.U32 R22, RZ, RZ, R2 ;  /* 0x000000ffff167224 */ /* 0x000fe200078e0002 */
[C---:B------:R-:W-:Y:S02]  /*20e0*/  ISETP.GE.U32.AND P0, PT, R8.reuse, UR4, PT ;  /* 0x0000000408007c0c */ /* 0x040fe4000bf06070 */
[----:B------:R-:W-:Y:S01]  /*20f0*/  VIMNMX.U32 R7, PT, PT, R8, UR4, !PT ;  /* 0x0000000408077c48 */ /* 0x000fe2000ffe0000 */
[----:B0-----:R-:W0:Y:S02]  /*2100*/  MUFU.RCP R6, R6 ;  /* 0x0000000600067308 */ /* 0x001e240000001000 */
[----:B0-----:R-:W-:Y:S01]  /*2110*/  VIADD R5, R6, 0xffffffe ;  /* 0x0ffffffe06057836 */ /* 0x001fe20000000000 */
[----:B------:R-:W-:-:S05]  /*2120*/  MOV R6, 0xffffffff ;  /* 0xffffffff00067802 */ /* 0x000fca0000000f00 */
[----:B------:R-:W0:Y:S02]  /*2130*/  F2I.FTZ.U32.TRUNC.NTZ R5, R5 ;  /* 0x0000000500057305 */ /* 0x000e24000021f000 */
[----:B0-----:R-:W-:-:S04]  /*2140*/  IMAD.MOV R0, RZ, RZ, -R5 ;  /* 0x000000ffff007224 */ /* 0x001fc800078e0a05 */
[----:B------:R-:W-:Y:S01]  /*2150*/  IMAD R9, R0, R3, RZ ;  /* 0x0000000300097224 */ /* 0x000fe200078e02ff */
[----:B------:R-:W-:-:S03]  /*2160*/  SEL R0, RZ, 0x1, P0 ;  /* 0x00000001ff007807 */ /* 0x000fc60000000000 */
[----:B------:R-:W-:Y:S01]  /*2170*/  IMAD.HI.U32 R9, R5, R9, R4 ;  /* 0x0000000905097227 */ /* 0x000fe200078e0004 */
[----:B------:R-:W-:-:S05]  /*2180*/  IADD3 R4, PT, PT, R7, -R8, -R0 ;  /* 0x8000000807047210 */ /* 0x000fca0007ffe800 */
[----:B------:R-:W-:-:S04]  /*2190*/  IMAD.HI.U32 R9, R9, R4, RZ ;  /* 0x0000000409097227 */ /* 0x000fc800078e00ff */
[----:B------:R-:W-:-:S04]  /*21a0*/  IMAD.MOV R5, RZ, RZ, -R9 ;  /* 0x000000ffff057224 */ /* 0x000fc800078e0a09 */
[----:B------:R-:W-:Y:S02]  /*21b0*/  IMAD R4, R3, R5, R4 ;  /* 0x0000000503047224 */ /* 0x000fe400078e0204 */
[----:B------:R-:W-:-:S03]  /*21c0*/  IMAD.MOV.U32 R5, RZ, RZ, -0x40800000 ;  /* 0xbf800000ff057424 */ /* 0x000fc600078e00ff */
[----:B------:R-:W-:-:S13]  /*21d0*/  ISETP.GE.U32.AND P0, PT, R4, R3, PT ;  /* 0x000000030400720c */ /* 0x000fda0003f06070 */
[----:B------:R-:W-:Y:S02]  /*21e0*/  @P0 IMAD.IADD R4, R4, 0x1, -R3 ;  /* 0x0000000104040824 */ /* 0x000fe400078e0a03 */
[----:B------:R-:W-:-:S03]  /*21f0*/  @P0 VIADD R9, R9, 0x1 ;  /* 0x0000000109090836 */ /* 0x000fc60000000000 */
[----:B------:R-:W-:Y:S01]  /*2200*/  ISETP.GE.U32.AND P1, PT, R4, R3, PT ;  /* 0x000000030400720c */ /* 0x000fe20003f26070 */
[----:B------:R-:W-:-:S12]  /*2210*/  IMAD.MOV.U32 R4, RZ, RZ, -0x1 ;  /* 0xffffffffff047424 */ /* 0x000fd800078e00ff */
[----:B------:R-:W-:Y:S01]  /*2220*/  @P1 VIADD R9, R9, 0x1 ;  /* 0x0000000109091836 */ /* 0x000fe20000000000 */
[----:B------:R-:W-:-:S04]  /*2230*/  @!P2 LOP3.LUT R9, RZ, R3, RZ, 0x33, !PT ;  /* 0x00000003ff09a212 */ /* 0x000fc800078e33ff */
[----:B------:R-:W-:-:S04]  /*2240*/  IADD3 R0, PT, PT, R0, R9, RZ ;  /* 0x0000000900007210 */ /* 0x000fc80007ffe0ff */
[C---:B------:R-:W-:Y:S01]  /*2250*/  ISETP.GE.U32.AND P0, PT, R0.reuse, 0x3, PT ;  /* 0x000000030000780c */ /* 0x040fe20003f06070 */
[----:B------:R-:W-:Y:S02]  /*2260*/  VIADD R9, R0, 0x1 ;  /* 0x0000000100097836 */ /* 0x000fe40000000000 */
[----:B------:R-:W-:-:S03]  /*2270*/  IMAD.MOV.U32 R0, RZ, RZ, -0x1 ;  /* 0xffffffffff007424 */ /* 0x000fc600078e00ff */
[----:B------:R-:W-:-:S04]  /*2280*/  LOP3.LUT R7, R9, 0x3, RZ, 0xc0, !PT ;  /* 0x0000000309077812 */ /* 0x000fc800078ec0ff */
[----:B------:R-:W-:-:S03]  /*2290*/  ISETP.NE.AND P4, PT, R7, RZ, PT ;  /* 0x000000ff0700720c */ /* 0x000fc60003f85270 */
[----:B------:R-:W-:Y:S10]  /*22a0*/  @!P0 BRA `(.L_x_47) ;  /* 0x0000000400208947 */ /* 0x000ff40003800000 */
[----:B------:R-:W-:Y:S01]  /*22b0*/  LOP3.LUT R9, R9, 0xfffffffc, RZ, 0xc0, !PT ;  /* 0xfffffffc09097812 */ /* 0x000fe200078ec0ff */
[----:B------:R-:W-:Y:S01]  /*22c0*/  IMAD R16, R2, 0x3, RZ ;  /* 0x0000000302107824 */ /* 0x000fe200078e02ff */
[----:B------:R-:W-:Y:S01]  /*22d0*/  MOV R5, 0xbf800000 ;  /* 0xbf80000000057802 */ /* 0x000fe20000000f00 */
[C-C-:B------:R-:W-:Y:S02]  /*22e0*/  IMAD R10, R3.reuse, 0x2, R2.reuse ;  /* 0x00000002030a7824 */ /* 0x140fe400078e0202 */
[----:B------:R-:W-:Y:S02]  /*22f0*/  IMAD.MOV R13, RZ, RZ, -R9 ;  /* 0x000000ffff0d7224 */ /* 0x000fe400078e0a09 */
[--C-:B------:R-:W-:Y:S02]  /*2300*/  IMAD R12, R3, 0x3, R2.reuse ;  /* 0x00000003030c7824 */ /* 0x100fe400078e0202 */
[----:B------:R-:W-:Y:S02]  /*2310*/  IMAD.MOV.U32 R0, RZ, RZ, -0x1 ;  /* 0xffffffffff007424 */ /* 0x000fe400078e00ff */
[----:B------:R-:W-:-:S02]  /*2320*/  IMAD.MOV.U32 R22, RZ, RZ, R2 ;  /* 0x000000ffff167224 */ /* 0x000fc400078e0002 */
[C-C-:B------:R-:W-:Y:S02]  /*2330*/  IMAD R26, R3.reuse, 0x6, R16.reuse ;  /* 0x00000006031a7824 */ /* 0x140fe400078e0210 */
[----:B------:R-:W-:Y:S02]  /*2340*/  IMAD R9, R3, 0x9, R16 ;  /* 0x0000000903097824 */ /* 0x000fe400078e0210 */
[----:B------:R-:W-:-:S07]  /*2350*/  IMAD R14, R8, 0x3, RZ ;  /* 0x00000003080e7824 */ /* 0x000fce00078e02ff */
.L_x_48:
[----:B0--3--:R-:W0:Y:S02]  /*2360*/  LDC.64 R20, c[0x4][RZ] ;  /* 0x01000000ff147b82 */ /* 0x009e240000000a00 */
[----:B0-----:R-:W-:-:S05]  /*2370*/  IMAD.WIDE.U32 R28, R22, 0x4, R20 ;  /* 0x00000004161c7825 */ /* 0x001fca00078e0014 */
[----:B------:R-:W2:Y:S01]  /*2380*/  LDG.E.STRONG.SYS R18, desc[UR6][R28.64] ;  /* 0x000000061c127981 */ /* 0x000ea2000c1f5900 */
[----:B------:R-:W-:Y:S01]  /*2390*/  IMAD.WIDE.U32 R24, R8, 0x4, R20 ;  /* 0x0000000408187825 */ /* 0x000fe200078e0014 */
[----:B--2--5:R-:W-:-:S13]  /*23a0*/  FSETP.GT.AND P0, PT, |R18|, |R5|, PT ;  /* 0x400000051200720b */ /* 0x024fda0003f04200 */
[----:B------:R-:W0:Y:S01]  /*23b0*/  @P0 LDC.64 R18, c[0x4][0x8] ;  /* 0x01000200ff120b82 */ /* 0x000e220000000a00 */
[----:B------:R-:W2:Y:S01]  /*23c0*/  @P0 LDG.E.STRONG.SYS R5, desc[UR6][R28.64] ;  /* 0x000000061c050981 */ /* 0x000ea2000c1f5900 */
[----:B0-----:R-:W-:-:S05]  /*23d0*/  @P0 IMAD.WIDE.U32 R18, R16, 0x4, R18 ;  /* 0x0000000410120825 */ /* 0x001fca00078e0012 */
[----:B------:R-:W3:Y:S04]  /*23e0*/  @P0 LDG.E.STRONG.SYS R17, desc[UR6][R18.64] ;  /* 0x0000000612110981 */ /* 0x000ee8000c1f5900 */
[----:B------:R-:W4:Y:S04]  /*23f0*/  @P0 LDG.E.STRONG.SYS R29, desc[UR6][R18.64+0x4] ;  /* 0x00000406121d0981 */ /* 0x000f28000c1f5900 */
[----:B------:R0:W4:Y:S04]  /*2400*/  @P0 LDG.E.STRONG.SYS R28, desc[UR6][R18.64+0x8] ;  /* 0x00000806121c0981 */ /* 0x000128000c1f5900 */
[----:B------:R-:W2:Y:S02]  /*2410*/  LDG.E.STRONG.SYS R11, desc[UR6][R24.64] ;  /* 0x00000006180b7981 */ /* 0x000ea4000c1f5900 */
[----:B--2---:R-:W-:-:S13]  /*2420*/  FSETP.GT.AND P1, PT, |R11|, |R5|, PT ;  /* 0x400000050b00720b */ /* 0x004fda0003f24200 */
[----:B0-----:R-:W0:Y:S01]  /*2430*/  @P1 LDC.64 R18, c[0x4][0x8] ;  /* 0x01000200ff121b82 */ /* 0x001e220000000a00 */
[----:B------:R1:W2:Y:S02]  /*2440*/  @P1 LDG.E.STRONG.SYS R5, desc[UR6][R24.64] ;  /* 0x0000000618051981 */ /* 0x0002a4000c1f5900 */
[----:B-1----:R-:W-:-:S04]  /*2450*/  IMAD.WIDE.U32 R24, R10, 0x4, R20 ;  /* 0x000000040a187825 */ /* 0x002fc800078e0014 */
[----:B0-----:R-:W-:-:S05]  /*2460*/  @P1 IMAD.WIDE.U32 R18, R14, 0x4, R18 ;  /* 0x000000040e121825 */ /* 0x001fca00078e0012 */
[----:B------:R-:W2:Y:S04]  /*2470*/  @P1 LDG.E.STRONG.SYS R11, desc[UR6][R18.64] ;  /* 0x00000006120b1981 */ /* 0x000ea8000c1f5900 */
[----:B------:R-:W2:Y:S04]  /*2480*/  @P1 LDG.E.STRONG.SYS R15, desc[UR6][R18.64+0x4] ;  /* 0x00000406120f1981 */ /* 0x000ea8000c1f5900 */
[----:B------:R0:W2:Y:S04]  /*2490*/  @P1 LDG.E.STRONG.SYS R27, desc[UR6][R18.64+0x8] ;  /* 0x00000806121b1981 */ /* 0x0000a8000c1f5900 */
[----:B------:R-:W2:Y:S01]  /*24a0*/  LDG.E.STRONG.SYS R23, desc[UR6][R24.64] ;  /* 0x0000000618177981 */ /* 0x000ea2000c1f5900 */
[----:B------:R-:W-:Y:S01]  /*24b0*/  IMAD.WIDE.U32 R20, R12, 0x4, R20 ;  /* 0x000000040c147825 */ /* 0x000fe200078e0014 */
[----:B---3--:R1:W3:Y:S08]  /*24c0*/  @P0 F2I.TRUNC.NTZ R4, R17 ;  /* 0x0000001100040305 */ /* 0x0082f0000020f100 */
[----:B----4-:R4:W0:Y:S01]  /*24d0*/  @P0 F2I.TRUNC.NTZ R6, R29 ;  /* 0x0000001d00060305 */ /* 0x010822000020f100 */
[----:B--2---:R-:W-:-:S13]  /*24e0*/  FSETP.GT.AND P2, PT, |R23|, |R5|, PT ;  /* 0x400000051700720b */ /* 0x004fda0003f44200 */
[----:B0-----:R-:W0:Y:S01]  /*24f0*/  @P2 LDC.64 R18, c[0x4][0x8] ;  /* 0x01000200ff122b82 */ /* 0x001e220000000a00 */
[----:B------:R-:W2:Y:S01]  /*2500*/  @P2 LDG.E.STRONG.SYS R5, desc[UR6][R24.64] ;  /* 0x0000000618052981 */ /* 0x000ea2000c1f5900 */
[----:B0-----:R-:W-:-:S05]  /*2510*/  @P2 IMAD.WIDE.U32 R18, R26, 0x4, R18 ;  /* 0x000000041a122825 */ /* 0x001fca00078e0012 */
[----:B------:R-:W3:Y:S04]  /*2520*/  @P2 LDG.E.STRONG.SYS R23, desc[UR6][R18.64] ;  /* 0x0000000612172981 */ /* 0x000ee8000c1f5900 */
[----:B-1----:R-:W3:Y:S04]  /*2530*/  @P2 LDG.E.STRONG.SYS R17, desc[UR6][R18.64+0x4] ;  /* 0x0000040612112981 */ /* 0x002ee8000c1f5900 */
[----:B----4-:R-:W4:Y:S04]  /*2540*/  @P2 LDG.E.STRONG.SYS R29, desc[UR6][R18.64+0x8] ;  /* 0x00000806121d2981 */ /* 0x010f28000c1f5900 */
[----:B------:R-:W2:Y:S01]  /*2550*/  LDG.E.STRONG.SYS R24, desc[UR6][R20.64] ;  /* 0x0000000614187981 */ /* 0x000ea2000c1f5900 */
[----:B------:R0:W1:Y:S01]  /*2560*/  @P0 F2I.TRUNC.NTZ R0, R28 ;  /* 0x0000001c00000305 */ /* 0x000062000020f100 */
[----:B--2---:R-:W-:-:S13]  /*2570*/  FSETP.GT.AND P3, PT, |R24|, |R5|, PT ;  /* 0x400000051800720b */ /* 0x004fda0003f64200 */
[----:B------:R-:W2:Y:S01]  /*2580*/  @P3 LDC.64 R24, c[0x4][0x8] ;  /* 0x01000200ff183b82 */ /* 0x000ea20000000a00 */
[----:B------:R0:W5:Y:S01]  /*2590*/  @P3 LDG.E.STRONG.SYS R5, desc[UR6][R20.64] ;  /* 0x0000000614053981 */ /* 0x000162000c1f5900 */
[----:B--2---:R-:W-:-:S05]  /*25a0*/  @P3 IMAD.WIDE.U32 R24, R9, 0x4, R24 ;  /* 0x0000000409183825 */ /* 0x004fca00078e0018 */
[----:B0-----:R-:W2:Y:S04]  /*25b0*/  @P3 LDG.E.STRONG.SYS R28, desc[UR6][R24.64] ;  /* 0x00000006181c3981 */ /* 0x001ea8000c1f5900 */
[----:B------:R-:W2:Y:S04]  /*25c0*/  @P3 LDG.E.STRONG.SYS R20, desc[UR6][R24.64+0x4] ;  /* 0x0000040618143981 */ /* 0x000ea8000c1f5900 */
[----:B------:R-:W2:Y:S01]  /*25d0*/  @P3 LDG.E.STRONG.SYS R24, desc[UR6][R24.64+0x8] ;  /* 0x0000080618183981 */ /* 0x000ea2000c1f5900 */
[----:B------:R-:W-:Y:S01]  /*25e0*/  IADD3 R13, PT, PT, R13, 0x4, RZ ;  /* 0x000000040d0d7810 */ /* 0x000fe20007ffe0ff */
[----:B------:R0:W0:Y:S03]  /*25f0*/  @P1 F2I.TRUNC.NTZ R4, R11 ;  /* 0x0000000b00041305 */ /* 0x000026000020f100 */
[----:B------:R-:W-:-:S05]  /*2600*/  ISETP.NE.AND P0, PT, R13, RZ, PT ;  /* 0x000000ff0d00720c */ /* 0x000fca0003f05270 */
[----:B------:R0:W0:Y:S08]  /*2610*/  @P1 F2I.TRUNC.NTZ R6, R15 ;  /* 0x0000000f00061305 */ /* 0x000030000020f100 */
[----:B------:R0:W0:Y:S08]  /*2620*/  @P1 F2I.TRUNC.NTZ R0, R27 ;  /* 0x0000001b00001305 */ /* 0x000030000020f100 */
[----:B---3--:R3:W0:Y:S08]  /*2630*/  @P2 F2I.TRUNC.NTZ R4, R23 ;  /* 0x0000001700042305 */ /* 0x008630000020f100 */
[----:B------:R3:W0:Y:S08]  /*2640*/  @P2 F2I.TRUNC.NTZ R6, R17 ;  /* 0x0000001100062305 */ /* 0x000630000020f100 */
[----:B----4-:R3:W4:Y:S01]  /*2650*/  @P2 F2I.TRUNC.NTZ R0, R29 ;  /* 0x0000001d00002305 */ /* 0x010722000020f100 */
[C---:B------:R-:W-:Y:S01]  /*2660*/  IADD3 R22, PT, PT, R3.reuse, R22, R3 ;  /* 0x0000001603167210 */ /* 0x040fe20007ffe003 */
[----:B------:R-:W-:-:S02]  /*2670*/  IMAD R8, R3, 0x4, R8 ;  /* 0x0000000403087824 */ /* 0x000fc400078e0208 */
[C---:B------:R-:W-:Y:S01]  /*2680*/  IMAD R10, R3.reuse, 0x4, R10 ;  /* 0x00000004030a7824 */ /* 0x040fe200078e020a */
[C---:B------:R-:W-:Y:S01]  /*2690*/  IADD3 R22, PT, PT, R3.reuse, R22, R3 ;  /* 0x0000001603167210 */ /* 0x040fe20007ffe003 */
[C---:B------:R-:W-:Y:S02]  /*26a0*/  IMAD R12, R3.reuse, 0x4, R12 ;  /* 0x00000004030c7824 */ /* 0x040fe400078e020c */
[C---:B------:R-:W-:Y:S02]  /*26b0*/  IMAD R16, R3.reuse, 0xc, R16 ;  /* 0x0000000c03107824 */ /* 0x040fe400078e0210 */
[C---:B------:R-:W-:Y:S02]  /*26c0*/  IMAD R14, R3.reuse, 0xc, R14 ;  /* 0x0000000c030e7824 */ /* 0x040fe400078e020e */
[C---:B------:R-:W-:Y:S02]  /*26d0*/  IMAD R26, R3.reuse, 0xc, R26 ;  /* 0x0000000c031a7824 */ /* 0x040fe400078e021a */
[----:B------:R-:W-:Y:S01]  /*26e0*/  IMAD R9, R3, 0xc, R9 ;  /* 0x0000000c03097824 */ /* 0x000fe200078e0209 */
[----:B--2---:R3:W2:Y:S08]  /*26f0*/  @P3 F2I.TRUNC.NTZ R4, R28 ;  /* 0x0000001c00043305 */ /* 0x0046b0000020f100 */
[----:B------:R3:W0:Y:S08]  /*2700*/  @P3 F2I.TRUNC.NTZ R6, R20 ;  /* 0x0000001400063305 */ /* 0x000630000020f100 */
[----:B------:R3:W0:Y:S01]  /*2710*/  @P3 F2I.TRUNC.NTZ R0, R24 ;  /* 0x0000001800003305 */ /* 0x000622000020f100 */
[----:B-12-4-:R-:W-:Y:S05]  /*2720*/  @P0 BRA `(.L_x_48) ;  /* 0xfffffffc000c0947 */ /* 0x016fea000383ffff */
.L_x_47:
[----:B------:R-:W-:Y:S05]  /*2730*/  BSYNC.RECONVERGENT B1 ;  /* 0x0000000000017941 */ /* 0x000fea0003800200 */
.L_x_46:
[----:B------:R-:W-:Y:S05]  /*2740*/  @!P4 BRA `(.L_x_45) ;  /* 0x000000000050c947 */ /* 0x000fea0003800000 */
[----:B------:R-:W1:Y:S01]  /*2750*/  LDC.64 R8, c[0x4][RZ] ;  /* 0x01000000ff087b82 */ /* 0x000e620000000a00 */
[----:B------:R-:W-:Y:S01]  /*2760*/  IADD3 R12, PT, PT, -R7, RZ, RZ ;  /* 0x000000ff070c7210 */ /* 0x000fe20007ffe1ff */
[C---:B------:R-:W-:Y:S02]  /*2770*/  IMAD R7, R22.reuse, 0x3, RZ ;  /* 0x0000000316077824 */ /* 0x040fe400078e02ff */
[----:B-1----:R-:W-:-:S07]  /*2780*/  IMAD.WIDE.U32 R8, R22, 0x4, R8 ;  /* 0x0000000416087825 */ /* 0x002fce00078e0008 */
.L_x_49:
[----:B------:R-:W2:Y:S02]  /*2790*/  LDG.E.STRONG.SYS R10, desc[UR6][R8.64] ;  /* 0x00000006080a7981 */ /* 0x000ea4000c1f5900 */
[----:B--2--5:R-:W-:-:S13]  /*27a0*/  FSETP.GT.AND P0, PT, |R10|, |R5|, PT ;  /* 0x400000050a00720b */ /* 0x024fda0003f04200 */
[----:B0-----:R-:W0:Y:S01]  /*27b0*/  @P0 LDC.64 R10, c[0x4][0x8] ;  /* 0x01000200ff0a0b82 */ /* 0x001e220000000a00 */
[----:B------:R1:W5:Y:S01]  /*27c0*/  @P0 LDG.E.STRONG.SYS R5, desc[UR6][R8.64] ;  /* 0x0000000608050981 */ /* 0x000362000c1f5900 */
[----:B0-----:R-:W-:-:S05]  /*27d0*/  @P0 IMAD.WIDE.U32 R10, R7, 0x4, R10 ;  /* 0x00000004070a0825 */ /* 0x001fca00078e000a */
[----:B------:R-:W2:Y:S04]  /*27e0*/  @P0 LDG.E.STRONG.SYS R13, desc[UR6][R10.64] ;  /* 0x000000060a0d0981 */ /* 0x000ea8000c1f5900 */
[----:B------:R-:W4:Y:S04]  /*27f0*/  @P0 LDG.E.STRONG.SYS R14, desc[UR6][R10.64+0x4] ;  /* 0x000004060a0e0981 */ /* 0x000f28000c1f5900 */
[----:B------:R-:W3:Y:S01]  /*2800*/  @P0 LDG.E.STRONG.SYS R15, desc[UR6][R10.64+0x8] ;  /* 0x000008060a0f0981 */ /* 0x000ee2000c1f5900 */
[----:B------:R-:W-:Y:S02]  /*2810*/  VIADD R12, R12, 0x1 ;  /* 0x000000010c0c7836 */ /* 0x000fe40000000000 */
[----:B-1----:R-:W-:-:S04]  /*2820*/  IMAD.WIDE.U32 R8, R3, 0x4, R8 ;  /* 0x0000000403087825 */ /* 0x002fc800078e0008 */
[----:B------:R-:W-:Y:S01]  /*2830*/  IMAD R7, R3, 0x3, R7 ;  /* 0x0000000303077824 */ /* 0x000fe200078e0207 */
[----:B--2---:R1:W2:Y:S08]  /*2840*/  @P0 F2I.TRUNC.NTZ R4, R13 ;  /* 0x0000000d00040305 */ /* 0x0042b0000020f100 */
[----:B----4-:R1:W4:Y:S08]  /*2850*/  @P0 F2I.TRUNC.NTZ R6, R14 ;  /* 0x0000000e00060305 */ /* 0x010330000020f100 */
[----:B---3--:R1:W0:Y:S01]  /*2860*/  @P0 F2I.TRUNC.NTZ R0, R15 ;  /* 0x0000000f00000305 */ /* 0x008222000020f100 */
[----:B------:R-:W-:-:S13]  /*2870*/  ISETP.NE.AND P0, PT, R12, RZ, PT ;  /* 0x000000ff0c00720c */ /* 0x000fda0003f05270 */
[----:B-12-4-:R-:W-:Y:S05]  /*2880*/  @P0 BRA `(.L_x_49) ;  /* 0xfffffffc00c00947 */ /* 0x016fea000383ffff */
.L_x_45:
[----:B------:R-:W-:Y:S05]  /*2890*/  BSYNC.RECONVERGENT B0 ;  /* 0x0000000000007941 */ /* 0x000fea0003800200 */
.L_x_44:
[----:B------:R-:W1:Y:S01]  /*28a0*/  S2R R8, SR_CgaCtaId ;  /* 0x0000000000087919 */ /* 0x000e620000008800 */
[----:B------:R-:W-:Y:S01]  /*28b0*/  MOV R3, 0x400 ;  /* 0x0000040000037802 */ /* 0x000fe20000000f00 */
[----:B------:R-:W-:Y:S01]  /*28c0*/  BSSY.RECONVERGENT B0, `(.L_x_50) ;  /* 0x000001c000007945 */ /* 0x000fe20003800200 */
[C---:B------:R-:W-:Y:S02]  /*28d0*/  ISETP.GT.U32.AND P2, PT, R2.reuse, 0xf, PT ;  /* 0x0000000f0200780c */ /* 0x040fe40003f44070 */
[C---:B------:R-:W-:Y:S01]  /*28e0*/  ISETP.GT.U32.AND P3, PT, R2.reuse, 0x7, PT ;  /* 0x000000070200780c */ /* 0x040fe20003f64070 */
[----:B------:R-:W-:Y:S01]  /*28f0*/  VIADD R7, R3, 0x80 ;  /* 0x0000008003077836 */ /* 0x000fe20000000000 */
[C---:B------:R-:W-:Y:S02]  /*2900*/  ISETP.GT.U32.AND P4, PT, R2.reuse, 0x3, PT ;  /* 0x000000030200780c */ /* 0x040fe40003f84070 */
[C---:B------:R-:W-:Y:S02]  /*2910*/  ISETP.GT.U32.AND P1, PT, R2.reuse, 0x1, PT ;  /* 0x000000010200780c */ /* 0x040fe40003f24070 */
[----:B------:R-:W-:-:S02]  /*2920*/  ISETP.NE.AND P0, PT, R2, RZ, PT ;  /* 0x000000ff0200720c */ /* 0x000fc40003f05270 */
[C---:B-1----:R-:W-:Y:S02]  /*2930*/  LEA R3, R8.reuse, R3, 0x18 ;  /* 0x0000000308037211 */ /* 0x042fe400078ec0ff */
[----:B------:R-:W-:-:S03]  /*2940*/  LEA R7, R8, R7, 0x18 ;  /* 0x0000000708077211 */ /* 0x000fc600078ec0ff */
[C---:B------:R-:W-:Y:S02]  /*2950*/  IMAD R8, R2.reuse, 0x4, R3 ;  /* 0x0000000402087824 */ /* 0x040fe400078e0203 */
[----:B------:R-:W-:-:S03]  /*2960*/  IMAD R7, R2, 0xc, R7 ;  /* 0x0000000c02077824 */ /* 0x000fc600078e0207 */
[----:B-----5:R1:W-:Y:S04]  /*2970*/  STS [R8], R5 ;  /* 0x0000000508007388 */ /* 0x0203e80000000800 */
[----:B0-----:R1:W-:Y:S04]  /*2980*/  STS [R7], R4 ;  /* 0x0000000407007388 */ /* 0x0013e80000000800 */
[----:B------:R1:W-:Y:S04]  /*2990*/  STS [R7+0x4], R6 ;  /* 0x0000040607007388 */ /* 0x0003e80000000800 */
[----:B------:R1:W-:Y:S01]  /*29a0*/  STS [R7+0x8], R0 ;  /* 0x0000080007007388 */ /* 0x0003e20000000800 */
[----:B------:R-:W-:Y:S06]  /*29b0*/  BAR.SYNC.DEFER_BLOCKING 0x0 ;  /* 0x0000000000007b1d */ /* 0x000fec0000010000 */
[----:B------:R-:W-:Y:S05]  /*29c0*/  @P2 BRA `(.L_x_51) ;  /* 0x00000000002c2947 */ /* 0x000fea0003800000 */
[----:B-1----:R-:W-:Y:S04]  /*29d0*/  LDS R0, [R8] ;  /* 0x0000000008007984 */ /* 0x002fe80000000800 */
[----:B------:R-:W0:Y:S02]  /*29e0*/  LDS R5, [R8+0x40] ;  /* 0x0000400008057984 */ /* 0x000e240000000800 */
[----:B0-----:R-:W-:-:S13]  /*29f0*/  FSETP.GEU.AND P2, PT, |R0|, |R5|, PT ;  /* 0x400000050000720b */ /* 0x001fda0003f4e200 */
[----:B------:R-:W0:Y:S04]  /*2a00*/  @!P2 LDS R5, [R8+0x40] ;  /* 0x000040000805a984 */ /* 0x000e280000000800 */
[----:B0-----:R-:W-:Y:S04]  /*2a10*/  @!P2 STS [R8], R5 ;  /* 0x000000050800a388 */ /* 0x001fe80000000800 */
[----:B------:R-:W0:Y:S04]  /*2a20*/  @!P2 LDS R0, [R7+0xc0] ;  /* 0x0000c0000700a984 */ /* 0x000e280000000800 */
[----:B0-----:R-:W-:Y:S04]  /*2a30*/  @!P2 STS [R7], R0 ;  /* 0x000000000700a388 */ /* 0x001fe80000000800 */
[----:B------:R-:W0:Y:S04]  /*2a40*/  @!P2 LDS R2, [R7+0xc4] ;  /* 0x0000c4000702a984 */ /* 0x000e280000000800 */
[----:B0-----:R-:W-:Y:S04]  /*2a50*/  @!P2 STS [R7+0x4], R2 ;  /* 0x000004020700a388 */ /* 0x001fe80000000800 */
[----:B------:R-:W0:Y:S04]  /*2a60*/  @!P2 LDS R4, [R7+0xc8] ;  /* 0x0000c8000704a984 */ /* 0x000e280000000800 */
[----:B0-----:R0:W-:Y:S02]  /*2a70*/  @!P2 STS [R7+0x8], R4 ;  /* 0x000008040700a388 */ /* 0x0011e40000000800 */
.L_x_51:
[----:B------:R-:W-:Y:S05]  /*2a80*/  BSYNC.RECONVERGENT B0 ;  /* 0x0000000000007941 */ /* 0x000fea0003800200 */
.L_x_50:
[----:B------:R-:W-:Y:S06]  /*2a90*/  BAR.SYNC.DEFER_BLOCKING 0x0 ;  /* 0x0000000000007b1d */ /* 0x000fec0000010000 */
[----:B------:R-:W-:Y:S04]  /*2aa0*/  BSSY.RECONVERGENT B0, `(.L_x_52) ;  /* 0x000000d000007945 */ /* 0x000fe80003800200 */
[----:B------:R-:W-:Y:S05]  /*2ab0*/  @P3 BRA `(.L_x_53) ;  /* 0x00000000002c3947 */ /* 0x000fea0003800000 */
[----:B-1----:R-:W-:Y:S04]  /*2ac0*/  LDS R0, [R8] ;  /* 0x0000000008007984 */ /* 0x002fe80000000800 */
        /* <DEDUP_REMOVED lines=10> */
.L_x_53:
[----:B------:R-:W-:Y:S05]  /*2b70*/  BSYNC.RECONVERGENT B0 ;  /* 0x0000000000007941 */ /* 0x000fea0003800200 */
.L_x_52:
        /* <DEDUP_REMOVED lines=12> */
[----:B0-2---:R-:W0:Y:S04]  /*2c40*/  @!P2 LDS R4, [R7+0x38] ;  /* 0x000038000704a984 */ /* 0x005e280000000800 */
[----:B0-----:R4:W-:Y:S02]  /*2c50*/  @!P2 STS [R7+0x8], R4 ;  /* 0x000008040700a388 */ /* 0x0019e40000000800 */
.L_x_55:
[----:B------:R-:W-:Y:S05]  /*2c60*/  BSYNC.RECONVERGENT B0 ;  /* 0x0000000000007941 */ /* 0x000fea0003800200 */
.L_x_54:
        /* <DEDUP_REMOVED lines=12> */
[----:B0-2-4-:R-:W0:Y:S04]  /*2d30*/  @!P1 LDS R4, [R7+0x20] ;  /* 0x0000200007049984 */ /* 0x015e280000000800 */
[----:B0-----:R0:W-:Y:S02]  /*2d40*/  @!P1 STS [R7+0x8], R4 ;  /* 0x0000080407009388 */ /* 0x0011e40000000800 */
.L_x_57:
[----:B------:R-:W-:Y:S05]  /*2d50*/  BSYNC.RECONVERGENT B0 ;  /* 0x0000000000007941 */ /* 0x000fea0003800200 */
.L_x_56:
        /* <DEDUP_REMOVED lines=14> */
.L_x_59:
[----:B------:R-:W-:Y:S05]  /*2e40*/  BSYNC.RECONVERGENT B0 ;  /* 0x0000000000007941 */ /* 0x000fea0003800200 */
.L_x_58:
[----:B------:R-:W-:Y:S06]  /*2e50*/  BAR.SYNC.DEFER_BLOCKING 0x0 ;  /* 0x0000000000007b1d */ /* 0x000fec0000010000 */
[----:B------:R-:W-:Y:S05]  /*2e60*/  @P0 EXIT ;  /* 0x000000000000094d */ /* 0x000fea0003800000 */
[----:B---3--:R-:W3:Y:S01]  /*2e70*/  LDS R17, [R3+0x80] ;  /* 0x0000800003117984 */ /* 0x008ee20000000800 */
[----:B012-4-:R-:W3:Y:S03]  /*2e80*/  LDC.64 R4, c[0x0][0x398] ;  /* 0x0000e600ff047b82 */ /* 0x017ee60000000a00 */
[----:B------:R-:W0:Y:S04]  /*2e90*/  LDS R19, [R3+0x84] ;  /* 0x0000840003137984 */ /* 0x000e280000000800 */
[----:B------:R-:W1:Y:S01]  /*2ea0*/  LDS R21, [R3+0x88] ;  /* 0x0000880003157984 */ /* 0x000e620000000800 */
[----:B------:R-:W0:Y:S03]  /*2eb0*/  LDC.64 R6, c[0x0][0x3a0] ;  /* 0x0000e800ff067b82 */ /* 0x000e260000000a00 */
[----:B------:R-:W2:Y:S04]  /*2ec0*/  LDS R23, [R3] ;  /* 0x0000000003177984 */ /* 0x000ea80000000800 */
[----:B------:R-:W4:Y:S01]  /*2ed0*/  LDS R0, [R3+0x80] ;  /* 0x0000800003007984 */ /* 0x000f220000000800 */
[----:B------:R-:W1:Y:S08]  /*2ee0*/  LDC.64 R8, c[0x0][0x3a8] ;  /* 0x0000ea00ff087b82 */ /* 0x000e700000000a00 */
[----:B------:R-:W2:Y:S01]  /*2ef0*/  LDC.64 R10, c[0x0][0x3c0] ;  /* 0x0000f000ff0a7b82 */ /* 0x000ea20000000a00 */
[----:B---3--:R-:W-:Y:S04]  /*2f00*/  STG.E desc[UR6][R4.64], R17 ;  /* 0x0000001104007986 */ /* 0x008fe8000c101906 */
[----:B0-----:R-:W-:Y:S04]  /*2f10*/  STG.E desc[UR6][R6.64], R19 ;  /* 0x0000001306007986 */ /* 0x001fe8000c101906 */
[----:B-1----:R-:W-:Y:S04]  /*2f20*/  STG.E desc[UR6][R8.64], R21 ;  /* 0x0000001508007986 */ /* 0x002fe8000c101906 */
[----:B--2---:R-:W-:Y:S01]  /*2f30*/  STG.E desc[UR6][R10.64], R23 ;  /* 0x000000170a007986 */ /* 0x004fe2000c101906 */
[----:B----4-:R-:W-:-:S13]  /*2f40*/  ISETP.GE.AND P0, PT, R0, 0x1, PT ;  /* 0x000000010000780c */ /* 0x010fda0003f06270 */
[----:B------:R-:W-:Y:S01]  /*2f50*/  @P0 LDS R25, [R3+0x80] ;  /* 0x0000800003190984 */ /* 0x000fe20000000800 */
[----:B------:R-:W0:Y:S03]  /*2f60*/  @P0 LDC.64 R14, c[0x0][0x388] ;  /* 0x0000e200ff0e0b82 */ /* 0x000e260000000a00 */
[----:B------:R-:W-:Y:S04]  /*2f70*/  @P0 LDS R0, [R3+0x84] ;  /* 0x0000840003000984 */ /* 0x000fe80000000800 */
[----:B------:R-:W0:Y:S01]  /*2f80*/  @P0 LDS R2, [R3+0x88] ;  /* 0x0000880003020984 */ /* 0x000e220000000800 */
[----:B------:R-:W1:Y:S01]  /*2f90*/  @P0 LDC.64 R12, c[0x0][0x380] ;  /* 0x0000e000ff0c0b82 */ /* 0x000e620000000a00 */
[----:B0-----:R-:W-:-:S02]  /*2fa0*/  @P0 IMAD R0, R2, R15, R0 ;  /* 0x0000000f02000224 */ /* 0x001fc400078e0200 */
[----:B------:R-:W0:Y:S02]  /*2fb0*/  LDS R2, [R3+0x80] ;  /* 0x0000800003027984 */ /* 0x000e240000000800 */
[----:B------:R-:W-:-:S05]  /*2fc0*/  @P0 IMAD R0, R0, R14, R25 ;  /* 0x0000000e00000224 */ /* 0x000fca00078e0219 */
[----:B------:R-:W-:Y:S01]  /*2fd0*/  @P0 IADD3 R15, PT, PT, R0, -0x1, RZ ;  /* 0xffffffff000f0810 */ /* 0x000fe20007ffe0ff */
[----:B------:R-:W-:-:S04]  /*2fe0*/  IMAD.MOV.U32 R0, RZ, RZ, RZ ;  /* 0x000000ffff007224 */ /* 0x000fc800078e00ff */
[----:B-1----:R-:W-:-:S05]  /*2ff0*/  @P0 IMAD.WIDE R12, R15, 0x4, R12 ;  /* 0x000000040f0c0825 */ /* 0x002fca00078e020c */
[----:B------:R1:W2:Y:S01]  /*3000*/  @P0 LDG.E R0, desc[UR6][R12.64] ;  /* 0x000000060c000981 */ /* 0x0002a2000c1e1900 */
[----:B------:R-:W2:Y:S01]  /*3010*/  LDC.64 R4, c[0x0][0x3b0] ;  /* 0x0000ec00ff047b82 */ /* 0x000ea20000000a00 */
[----:B-1----:R-:W-:Y:S01]  /*3020*/  IMAD.MOV.U32 R13, RZ, RZ, RZ ;  /* 0x000000ffff0d7224 */ /* 0x002fe200078e00ff */
[----:B0-----:R-:W-:-:S13]  /*3030*/  ISETP.GE.AND P0, PT, R2, -0x1, PT ;  /* 0xffffffff0200780c */ /* 0x001fda0003f06270 */
[----:B------:R-:W-:Y:S01]  /*3040*/  @P0 LDS R25, [R3+0x80] ;  /* 0x0000800003190984 */ /* 0x000fe20000000800 */
[----:B------:R-:W0:Y:S03]  /*3050*/  @P0 LDC.64 R26, c[0x0][0x388] ;  /* 0x0000e200ff1a0b82 */ /* 0x000e260000000a00 */
[----:B------:R-:W-:Y:S04]  /*3060*/  @P0 LDS R2, [R3+0x84] ;  /* 0x0000840003020984 */ /* 0x000fe80000000800 */
[----:B------:R-:W0:Y:S01]  /*3070*/  @P0 LDS R16, [R3+0x88] ;  /* 0x0000880003100984 */ /* 0x000e220000000800 */
[----:B------:R-:W1:Y:S01]  /*3080*/  @P0 LDC.64 R14, c[0x0][0x380] ;  /* 0x0000e000ff0e0b82 */ /* 0x000e620000000a00 */
[----:B0-----:R-:W-:-:S04]  /*3090*/  @P0 IMAD R2, R16, R27, R2 ;  /* 0x0000001b10020224 */ /* 0x001fc800078e0202 */
[----:B------:R-:W-:-:S04]  /*30a0*/  @P0 IMAD R2, R2, R26, R25 ;  /* 0x0000001a02020224 */ /* 0x000fc800078e0219 */
[----:B------:R-:W-:Y:S02]  /*30b0*/  @P0 VIADD R7, R2, 0x1 ;  /* 0x0000000102070836 */ /* 0x000fe40000000000 */
[----:B------:R-:W0:Y:S02]  /*30c0*/  LDS R2, [R3+0x84] ;  /* 0x0000840003027984 */ /* 0x000e240000000800 */
[----:B-1----:R-:W-:Y:S02]  /*30d0*/  @P0 IMAD.WIDE R6, R7, 0x4, R14 ;  /* 0x0000000407060825 */ /* 0x002fe400078e020e */
[----:B--2---:R-:W-:Y:S04]  /*30e0*/  STG.E desc[UR6][R4.64], R0 ;  /* 0x0000000004007986 */ /* 0x004fe8000c101906 */
[----:B------:R-:W2:Y:S01]  /*30f0*/  @P0 LDG.E R13, desc[UR6][R6.64] ;  /* 0x00000006060d0981 */ /* 0x000ea2000c1e1900 */
[----:B0-----:R-:W-:Y:S01]  /*3100*/  ISETP.GE.AND P0, PT, R2, 0x1, PT ;  /* 0x000000010200780c */ /* 0x001fe20003f06270 */
[----:B------:R-:W2:-:S12]  /*3110*/  LDC.64 R8, c[0x0][0x3b8] ;  /* 0x0000ee00ff087b82 */ /* 0x000e980000000a00 */
[----:B------:R-:W-:Y:S01]  /*3120*/  @P0 LDS R15, [R3+0x80] ;  /* 0x00008000030f0984 */ /* 0x000fe20000000800 */
[----:B------:R-:W0:Y:S03]  /*3130*/  @P0 LDC.64 R16, c[0x0][0x388] ;  /* 0x0000e200ff100b82 */ /* 0x000e260000000a00 */
[----:B------:R-:W-:Y:S04]  /*3140*/  @P0 LDS R2, [R3+0x84] ;  /* 0x0000840003020984 */ /* 0x000fe80000000800 */
[----:B------:R-:W0:Y:S01]  /*3150*/  @P0 LDS R12, [R3+0x88] ;  /* 0x00008800030c0984 */ /* 0x000e220000000800 */
[----:B------:R-:W1:Y:S03]  /*3160*/  @P0 LDC.64 R10, c[0x0][0x380] ;  /* 0x0000e000ff0a0b82 */ /* 0x000e660000000a00 */
[----:B------:R-:W3:Y:S01]  /*3170*/  LDS R0, [R3+0x84] ;  /* 0x0000840003007984 */ /* 0x000ee20000000800 */
[----:B0-----:R-:W-:-:S05]  /*3180*/  @P0 IMAD R2, R12, R17, R2 ;  /* 0x000000110c020224 */ /* 0x001fca00078e0202 */
[----:B------:R-:W-:-:S05]  /*3190*/  @P0 IADD3 R2, PT, PT, R2, -0x1, RZ ;  /* 0xffffffff02020810 */ /* 0x000fca0007ffe0ff */
[----:B------:R-:W-:Y:S02]  /*31a0*/  @P0 IMAD R5, R2, R16, R15 ;  /* 0x0000001002050224 */ /* 0x000fe400078e020f */
[----:B------:R-:W-:Y:S02]  /*31b0*/  IMAD.MOV.U32 R15, RZ, RZ, RZ ;  /* 0x000000ffff0f7224 */ /* 0x000fe400078e00ff */
[----:B-1----:R-:W-:Y:S01]  /*31c0*/  @P0 IMAD.WIDE R4, R5, 0x4, R10 ;  /* 0x0000000405040825 */ /* 0x002fe200078e020a */
[----:B--2---:R-:W-:Y:S04]  /*31d0*/  STG.E desc[UR6][R8.64], R13 ;  /* 0x0000000d08007986 */ /* 0x004fe8000c101906 */
[----:B------:R0:W2:Y:S01]  /*31e0*/  @P0 LDG.E R15, desc[UR6][R4.64] ;  /* 0x00000006040f0981 */ /* 0x0000a2000c1e1900 */
[----:B---3--:R-:W-:Y:S01]  /*31f0*/  ISETP.GE.AND P0, PT, R0, -0x1, PT ;  /* 0xffffffff0000780c */ /* 0x008fe20003f06270 */
[----:B------:R-:W2:-:S12]  /*3200*/  LDC.64 R6, c[0x0][0x3c8] ;  /* 0x0000f200ff067b82 */ /* 0x000e980000000a00 */
[----:B------:R-:W-:Y:S01]  /*3210*/  @P0 LDS R0, [R3+0x80] ;  /* 0x0000800003000984 */ /* 0x000fe20000000800 */
[----:B------:R-:W1:Y:S03]  /*3220*/  @P0 LDC.64 R16, c[0x0][0x388] ;  /* 0x0000e200ff100b82 */ /* 0x000e660000000a00 */
[----:B------:R-:W-:Y:S04]  /*3230*/  @P0 LDS R2, [R3+0x84] ;  /* 0x0000840003020984 */ /* 0x000fe80000000800 */
[----:B------:R-:W1:Y:S01]  /*3240*/  @P0 LDS R12, [R3+0x88] ;  /* 0x00008800030c0984 */ /* 0x000e620000000800 */
[----:B------:R-:W3:Y:S01]  /*3250*/  @P0 LDC.64 R10, c[0x0][0x380] ;  /* 0x0000e000ff0a0b82 */ /* 0x000ee20000000a00 */
[----:B-1----:R-:W-:-:S04]  /*3260*/  @P0 IMAD R17, R12, R17, R2 ;  /* 0x000000110c110224 */ /* 0x002fc800078e0202 */
[----:B------:R-:W-:-:S04]  /*3270*/  @P0 IMAD R17, R17, R16, R16 ;  /* 0x0000001011110224 */ /* 0x000fc800078e0210 */
[----:B0-----:R-:W-:-:S04]  /*3280*/  @P0 IMAD.IADD R5, R0, 0x1, R17 ;  /* 0x0000000100050824 */ /* 0x001fc800078e0211 */
[----:B---3--:R-:W-:Y:S01]  /*3290*/  @P0 IMAD.WIDE R4, R5, 0x4, R10 ;  /* 0x0000000405040825 */ /* 0x008fe200078e020a */
[----:B--2---:R0:W-:Y:S05]  /*32a0*/  STG.E desc[UR6][R6.64], R15 ;  /* 0x0000000f06007986 */ /* 0x0041ea000c101906 */
[----:B------:R-:W2:Y:S01]  /*32b0*/  @P0 LDG.E R5, desc[UR6][R4.64] ;  /* 0x0000000604050981 */ /* 0x000ea2000c1e1900 */
[----:B------:R-:W2:Y:S03]  /*32c0*/  @P0 LDC.64 R8, c[0x0][0x3d0] ;  /* 0x0000f400ff080b82 */ /* 0x000ea60000000a00 */
[----:B--2---:R0:W-:Y:S01]  /*32d0*/  @P0 STG.E desc[UR6][R8.64], R5 ;  /* 0x0000000508000986 */ /* 0x0041e2000c101906 */
[----:B------:R-:W-:Y:S05]  /*32e0*/  @P0 EXIT ;  /* 0x000000000000094d */ /* 0x000fea0003800000 */
[----:B------:R-:W1:Y:S02]  /*32f0*/  LDC.64 R2, c[0x0][0x3d0] ;  /* 0x0000f400ff027b82 */ /* 0x000e640000000a00 */
[----:B-1----:R-:W-:Y:S01]  /*3300*/  STG.E desc[UR6][R2.64], RZ ;  /* 0x000000ff02007986 */ /* 0x002fe2000c101906 */
[----:B------:R-:W-:Y:S05]  /*3310*/  EXIT ;  /* 0x000000000000794d */ /* 0x000fea0003800000 */
.L_x_60:
[----:B------:R-:W-:-:S00]  /*3320*/  BRA `(.L_x_60) ;  /* 0xfffffffc00fc7947 */ /* 0x000fc0000383ffff */
[----:B------:R-:W-:-:S00]  /*3330*/  NOP ;  /* 0x0000000000007918 */ /* 0x000fc00000000000 */
        /* <DEDUP_REMOVED lines=12> */
.L_x_61:


//--------------------- .nv.shared._Z14max_idx_kernelPfiiiPiS0_S0_S_S_S_S_S_ --------------------------
	.section	.nv.shared._Z14max_idx_kernelPfiiiPiS0_S0_S_S_S_S_S_,"aw",@nobits
	.sectionflags	@""
	.align	4
.nv.shared._Z14max_idx_kernelPfiiiPiS0_S0_S_S_S_S_S_:
	.zero		1540


//--------------------- .nv.shared.reserved.0     --------------------------
	.section	.nv.shared.reserved.0,"aw",@nobits
	.weak		__nv_reservedSMEM_offset_0_alias
	.size		__nv_reservedSMEM_offset_0_alias, 0, 64
	.other		__nv_reservedSMEM_offset_0_alias,@"STO_CUDA_RESERVED_SHARED STV_DEFAULT"
__nv_reservedSMEM_offset_0_alias:
	.zero		0
	.zero		64


//--------------------- .nv.global                --------------------------
	.section	.nv.global,"aw",@nobits
	.align	4
.nv.global:
	.type		blk_numZ,@object
	.size		blk_numZ,(blk_numX - blk_numZ)
blk_numZ:
	.zero		4
	.type		blk_numX,@object
	.size		blk_numX,(blk_numY - blk_numX)
blk_numX:
	.zero		4
	.type		blk_numY,@object
	.size		blk_numY,(blk_vals - blk_numY)
blk_numY:
	.zero		4
	.type		blk_vals,@object
	.size		blk_vals,(blk_idxs - blk_vals)
blk_vals:
	.zero		516
	.type		blk_idxs,@object
	.size		blk_idxs,(.L_1 - blk_idxs)
blk_idxs:
	.zero		516
.L_1:


//--------------------- .nv.constant0._Z14max_idx_kernelPfiiiPiS0_S0_S_S_S_S_S_ --------------------------
	.section	.nv.constant0._Z14max_idx_kernelPfiiiPiS0_S0_S_S_S_S_S_,"a",@progbits
	.sectionflags	@""
	.align	4
.nv.constant0._Z14max_idx_kernelPfiiiPiS0_S0_S_S_S_S_S_:
	.zero		984


//--------------------- SYMBOLS --------------------------

	.type		.nv.reservedSmem.offset0,@object
	.size		.nv.reservedSmem.offset0,0x4
	.type		.nv.reservedSmem.cap,@object
	.size		.nv.reservedSmem.cap,0x4
